//
// Generated by NVIDIA NVVM Compiler
//
// Compiler Build ID: CL-36424714
// Cuda compilation tools, release 13.0, V13.0.88
// Based on NVVM 20.0.0
//

.version 9.0
.target sm_100
.address_size 64

	// .globl	_Z4funcP10mem_seed_tiP11mem_chain_tii
.extern .func  (.param .b32 func_retval0) vprintf
(
	.param .b64 vprintf_param_0,
	.param .b64 vprintf_param_1
)
;
.global .align 4 .u32 lock;
.extern .shared .align 16 .b8 container[];
.global .align 1 .b8 $str[29] = {115, 104, 97, 114, 101, 100, 95, 115, 101, 101, 100, 115, 91, 37, 100, 93, 46, 115, 99, 111, 114, 101, 32, 61, 32, 37, 100, 10};
.global .align 1 .b8 $str$1[26] = {115, 104, 97, 114, 101, 100, 95, 99, 104, 97, 105, 110, 115, 91, 37, 100, 93, 46, 110, 32, 61, 32, 37, 100, 10};

.visible .entry _Z4funcP10mem_seed_tiP11mem_chain_tii(
	.param .u64 .ptr .align 1 _Z4funcP10mem_seed_tiP11mem_chain_tii_param_0,
	.param .u32 _Z4funcP10mem_seed_tiP11mem_chain_tii_param_1,
	.param .u64 .ptr .align 1 _Z4funcP10mem_seed_tiP11mem_chain_tii_param_2,
	.param .u32 _Z4funcP10mem_seed_tiP11mem_chain_tii_param_3,
	.param .u32 _Z4funcP10mem_seed_tiP11mem_chain_tii_param_4
)
{
	.local .align 8 .b8 	__local_depot0[8];
	.reg .b64 	%SP;
	.reg .b64 	%SPL;
	.reg .pred 	%p<26>;
	.reg .b16 	%rs<3>;
	.reg .b32 	%r<184>;
	.reg .b64 	%rd<43>;

	mov.u64 	%SPL, __local_depot0;
	cvta.local.u64 	%SP, %SPL;
	ld.param.u64 	%rd10, [_Z4funcP10mem_seed_tiP11mem_chain_tii_param_0];
	ld.param.u32 	%r32, [_Z4funcP10mem_seed_tiP11mem_chain_tii_param_1];
	ld.param.u64 	%rd11, [_Z4funcP10mem_seed_tiP11mem_chain_tii_param_2];
	ld.param.u32 	%r33, [_Z4funcP10mem_seed_tiP11mem_chain_tii_param_3];
	add.u64 	%rd12, %SP, 0;
	add.u64 	%rd1, %SPL, 0;
	mov.u32 	%r1, %tid.x;
	mov.u32 	%r34, container;
	mad.lo.s32 	%r2, %r33, 40, %r34;
	setp.ne.s32 	%p1, %r1, 0;
	@%p1 bra 	$L__BB0_9;
$L__BB0_1:
	atom.global.exch.b32 	%r35, [lock], 1;
	setp.ne.s32 	%p2, %r35, 0;
	@%p2 bra 	$L__BB0_1;
	setp.eq.s32 	%p3, %r32, 0;
	@%p3 bra 	$L__BB0_5;
	cvta.to.global.u64 	%rd2, %rd10;
	mul.wide.s32 	%rd3, %r32, 24;
	mov.b64 	%rd41, 0;
	mov.u32 	%r172, %r2;
$L__BB0_4:
	add.s64 	%rd14, %rd2, %rd41;
	ld.global.u8 	%rs1, [%rd14];
	st.shared.u8 	[%r172], %rs1;
	add.s64 	%rd41, %rd41, 1;
	add.s32 	%r172, %r172, 1;
	setp.lt.u64 	%p4, %rd41, %rd3;
	@%p4 bra 	$L__BB0_4;
$L__BB0_5:
	setp.eq.s32 	%p5, %r33, 0;
	@%p5 bra 	$L__BB0_8;
	cvta.to.global.u64 	%rd6, %rd11;
	mul.wide.s32 	%rd7, %r33, 40;
	mov.b64 	%rd42, 0;
	mov.u32 	%r173, %r34;
$L__BB0_7:
	add.s64 	%rd16, %rd6, %rd42;
	ld.global.u8 	%rs2, [%rd16];
	st.shared.u8 	[%r173], %rs2;
	add.s64 	%rd42, %rd42, 1;
	add.s32 	%r173, %r173, 1;
	setp.lt.u64 	%p6, %rd42, %rd7;
	@%p6 bra 	$L__BB0_7;
$L__BB0_8:
	atom.global.exch.b32 	%r37, [lock], 0;
$L__BB0_9:
	bar.sync 	0;
	mov.u32 	%r38, %ntid.x;
	mov.u32 	%r39, %ctaid.x;
	mad.lo.s32 	%r40, %r39, %r38, %r1;
	setp.ne.s32 	%p7, %r40, 1;
	@%p7 bra 	$L__BB0_34;
	setp.lt.s32 	%p8, %r32, 1;
	@%p8 bra 	$L__BB0_22;
	and.b32  	%r7, %r32, 7;
	setp.lt.u32 	%p9, %r32, 8;
	mov.b32 	%r174, 0;
	@%p9 bra 	$L__BB0_14;
	and.b32  	%r174, %r32, 2147483640;
	mad.lo.s32 	%r44, %r33, 40, %r34;
	add.s32 	%r177, %r44, 112;
	mov.b32 	%r178, 0;
	mov.u64 	%rd17, $str;
$L__BB0_13:
	.pragma "nounroll";
	ld.shared.u32 	%r45, [%r177+-96];
	st.local.v2.u32 	[%rd1], {%r178, %r45};
	cvta.global.u64 	%rd18, %rd17;
	{ // callseq 0, 0
	.param .b64 param0;
	st.param.b64 	[param0], %rd18;
	.param .b64 param1;
	st.param.b64 	[param1], %rd12;
	.param .b32 retval0;
	call.uni (retval0), 
	vprintf, 
	(
	param0, 
	param1
	);
	ld.param.b32 	%r46, [retval0];
	} // callseq 0
	ld.shared.u32 	%r48, [%r177+-72];
	add.s32 	%r49, %r178, 1;
	st.local.v2.u32 	[%rd1], {%r49, %r48};
	{ // callseq 1, 0
	.param .b64 param0;
	st.param.b64 	[param0], %rd18;
	.param .b64 param1;
	st.param.b64 	[param1], %rd12;
	.param .b32 retval0;
	call.uni (retval0), 
	vprintf, 
	(
	param0, 
	param1
	);
	ld.param.b32 	%r50, [retval0];
	} // callseq 1
	ld.shared.u32 	%r52, [%r177+-48];
	add.s32 	%r53, %r178, 2;
	st.local.v2.u32 	[%rd1], {%r53, %r52};
	{ // callseq 2, 0
	.param .b64 param0;
	st.param.b64 	[param0], %rd18;
	.param .b64 param1;
	st.param.b64 	[param1], %rd12;
	.param .b32 retval0;
	call.uni (retval0), 
	vprintf, 
	(
	param0, 
	param1
	);
	ld.param.b32 	%r54, [retval0];
	} // callseq 2
	ld.shared.u32 	%r56, [%r177+-24];
	add.s32 	%r57, %r178, 3;
	st.local.v2.u32 	[%rd1], {%r57, %r56};
	{ // callseq 3, 0
	.param .b64 param0;
	st.param.b64 	[param0], %rd18;
	.param .b64 param1;
	st.param.b64 	[param1], %rd12;
	.param .b32 retval0;
	call.uni (retval0), 
	vprintf, 
	(
	param0, 
	param1
	);
	ld.param.b32 	%r58, [retval0];
	} // callseq 3
	ld.shared.u32 	%r60, [%r177];
	add.s32 	%r61, %r178, 4;
	st.local.v2.u32 	[%rd1], {%r61, %r60};
	{ // callseq 4, 0
	.param .b64 param0;
	st.param.b64 	[param0], %rd18;
	.param .b64 param1;
	st.param.b64 	[param1], %rd12;
	.param .b32 retval0;
	call.uni (retval0), 
	vprintf, 
	(
	param0, 
	param1
	);
	ld.param.b32 	%r62, [retval0];
	} // callseq 4
	ld.shared.u32 	%r64, [%r177+24];
	add.s32 	%r65, %r178, 5;
	st.local.v2.u32 	[%rd1], {%r65, %r64};
	{ // callseq 5, 0
	.param .b64 param0;
	st.param.b64 	[param0], %rd18;
	.param .b64 param1;
	st.param.b64 	[param1], %rd12;
	.param .b32 retval0;
	call.uni (retval0), 
	vprintf, 
	(
	param0, 
	param1
	);
	ld.param.b32 	%r66, [retval0];
	} // callseq 5
	ld.shared.u32 	%r68, [%r177+48];
	add.s32 	%r69, %r178, 6;
	st.local.v2.u32 	[%rd1], {%r69, %r68};
	{ // callseq 6, 0
	.param .b64 param0;
	st.param.b64 	[param0], %rd18;
	.param .b64 param1;
	st.param.b64 	[param1], %rd12;
	.param .b32 retval0;
	call.uni (retval0), 
	vprintf, 
	(
	param0, 
	param1
	);
	ld.param.b32 	%r70, [retval0];
	} // callseq 6
	ld.shared.u32 	%r72, [%r177+72];
	add.s32 	%r73, %r178, 7;
	st.local.v2.u32 	[%rd1], {%r73, %r72};
	{ // callseq 7, 0
	.param .b64 param0;
	st.param.b64 	[param0], %rd18;
	.param .b64 param1;
	st.param.b64 	[param1], %rd12;
	.param .b32 retval0;
	call.uni (retval0), 
	vprintf, 
	(
	param0, 
	param1
	);
	ld.param.b32 	%r74, [retval0];
	} // callseq 7
	add.s32 	%r177, %r177, 192;
	add.s32 	%r178, %r178, 8;
	setp.eq.s32 	%p10, %r178, %r174;
	@%p10 bra 	$L__BB0_14;
	bra.uni 	$L__BB0_13;
$L__BB0_14:
	setp.eq.s32 	%p11, %r7, 0;
	@%p11 bra 	$L__BB0_22;
	and.b32  	%r11, %r32, 3;
	setp.lt.u32 	%p12, %r7, 4;
	@%p12 bra 	$L__BB0_17;
	mad.lo.s32 	%r76, %r174, 24, %r2;
	ld.shared.u32 	%r77, [%r76+16];
	st.local.v2.u32 	[%rd1], {%r174, %r77};
	mov.u64 	%rd20, $str;
	cvta.global.u64 	%rd21, %rd20;
	{ // callseq 8, 0
	.param .b64 param0;
	st.param.b64 	[param0], %rd21;
	.param .b64 param1;
	st.param.b64 	[param1], %rd12;
	.param .b32 retval0;
	call.uni (retval0), 
	vprintf, 
	(
	param0, 
	param1
	);
	ld.param.b32 	%r78, [retval0];
	} // callseq 8
	add.s32 	%r80, %r174, 1;
	ld.shared.u32 	%r81, [%r76+40];
	st.local.v2.u32 	[%rd1], {%r80, %r81};
	{ // callseq 9, 0
	.param .b64 param0;
	st.param.b64 	[param0], %rd21;
	.param .b64 param1;
	st.param.b64 	[param1], %rd12;
	.param .b32 retval0;
	call.uni (retval0), 
	vprintf, 
	(
	param0, 
	param1
	);
	ld.param.b32 	%r82, [retval0];
	} // callseq 9
	add.s32 	%r84, %r174, 2;
	ld.shared.u32 	%r85, [%r76+64];
	st.local.v2.u32 	[%rd1], {%r84, %r85};
	{ // callseq 10, 0
	.param .b64 param0;
	st.param.b64 	[param0], %rd21;
	.param .b64 param1;
	st.param.b64 	[param1], %rd12;
	.param .b32 retval0;
	call.uni (retval0), 
	vprintf, 
	(
	param0, 
	param1
	);
	ld.param.b32 	%r86, [retval0];
	} // callseq 10
	add.s32 	%r88, %r174, 3;
	ld.shared.u32 	%r89, [%r76+88];
	st.local.v2.u32 	[%rd1], {%r88, %r89};
	{ // callseq 11, 0
	.param .b64 param0;
	st.param.b64 	[param0], %rd21;
	.param .b64 param1;
	st.param.b64 	[param1], %rd12;
	.param .b32 retval0;
	call.uni (retval0), 
	vprintf, 
	(
	param0, 
	param1
	);
	ld.param.b32 	%r90, [retval0];
	} // callseq 11
	add.s32 	%r174, %r174, 4;
$L__BB0_17:
	setp.eq.s32 	%p13, %r11, 0;
	@%p13 bra 	$L__BB0_22;
	setp.eq.s32 	%p14, %r11, 1;
	@%p14 bra 	$L__BB0_20;
	mad.lo.s32 	%r92, %r174, 24, %r2;
	ld.shared.u32 	%r93, [%r92+16];
	st.local.v2.u32 	[%rd1], {%r174, %r93};
	mov.u64 	%rd23, $str;
	cvta.global.u64 	%rd24, %rd23;
	{ // callseq 12, 0
	.param .b64 param0;
	st.param.b64 	[param0], %rd24;
	.param .b64 param1;
	st.param.b64 	[param1], %rd12;
	.param .b32 retval0;
	call.uni (retval0), 
	vprintf, 
	(
	param0, 
	param1
	);
	ld.param.b32 	%r94, [retval0];
	} // callseq 12
	add.s32 	%r96, %r174, 1;
	ld.shared.u32 	%r97, [%r92+40];
	st.local.v2.u32 	[%rd1], {%r96, %r97};
	{ // callseq 13, 0
	.param .b64 param0;
	st.param.b64 	[param0], %rd24;
	.param .b64 param1;
	st.param.b64 	[param1], %rd12;
	.param .b32 retval0;
	call.uni (retval0), 
	vprintf, 
	(
	param0, 
	param1
	);
	ld.param.b32 	%r98, [retval0];
	} // callseq 13
	add.s32 	%r174, %r174, 2;
$L__BB0_20:
	and.b32  	%r100, %r32, 1;
	setp.eq.b32 	%p15, %r100, 1;
	not.pred 	%p16, %p15;
	@%p16 bra 	$L__BB0_22;
	mad.lo.s32 	%r101, %r174, 24, %r2;
	ld.shared.u32 	%r102, [%r101+16];
	st.local.v2.u32 	[%rd1], {%r174, %r102};
	mov.u64 	%rd26, $str;
	cvta.global.u64 	%rd27, %rd26;
	{ // callseq 14, 0
	.param .b64 param0;
	st.param.b64 	[param0], %rd27;
	.param .b64 param1;
	st.param.b64 	[param1], %rd12;
	.param .b32 retval0;
	call.uni (retval0), 
	vprintf, 
	(
	param0, 
	param1
	);
	ld.param.b32 	%r103, [retval0];
	} // callseq 14
$L__BB0_22:
	setp.lt.s32 	%p17, %r33, 1;
	@%p17 bra 	$L__BB0_34;
	and.b32  	%r16, %r33, 7;
	setp.lt.u32 	%p18, %r33, 8;
	mov.b32 	%r181, 0;
	@%p18 bra 	$L__BB0_26;
	add.s32 	%r179, %r34, 160;
	and.b32  	%r181, %r33, 2147483640;
	mov.b32 	%r180, 0;
	mov.u64 	%rd29, $str$1;
$L__BB0_25:
	.pragma "nounroll";
	ld.shared.u32 	%r109, [%r179+-160];
	st.local.v2.u32 	[%rd1], {%r180, %r109};
	cvta.global.u64 	%rd30, %rd29;
	{ // callseq 15, 0
	.param .b64 param0;
	st.param.b64 	[param0], %rd30;
	.param .b64 param1;
	st.param.b64 	[param1], %rd12;
	.param .b32 retval0;
	call.uni (retval0), 
	vprintf, 
	(
	param0, 
	param1
	);
	ld.param.b32 	%r110, [retval0];
	} // callseq 15
	ld.shared.u32 	%r112, [%r179+-120];
	add.s32 	%r113, %r180, 1;
	st.local.v2.u32 	[%rd1], {%r113, %r112};
	{ // callseq 16, 0
	.param .b64 param0;
	st.param.b64 	[param0], %rd30;
	.param .b64 param1;
	st.param.b64 	[param1], %rd12;
	.param .b32 retval0;
	call.uni (retval0), 
	vprintf, 
	(
	param0, 
	param1
	);
	ld.param.b32 	%r114, [retval0];
	} // callseq 16
	ld.shared.u32 	%r116, [%r179+-80];
	add.s32 	%r117, %r180, 2;
	st.local.v2.u32 	[%rd1], {%r117, %r116};
	{ // callseq 17, 0
	.param .b64 param0;
	st.param.b64 	[param0], %rd30;
	.param .b64 param1;
	st.param.b64 	[param1], %rd12;
	.param .b32 retval0;
	call.uni (retval0), 
	vprintf, 
	(
	param0, 
	param1
	);
	ld.param.b32 	%r118, [retval0];
	} // callseq 17
	ld.shared.u32 	%r120, [%r179+-40];
	add.s32 	%r121, %r180, 3;
	st.local.v2.u32 	[%rd1], {%r121, %r120};
	{ // callseq 18, 0
	.param .b64 param0;
	st.param.b64 	[param0], %rd30;
	.param .b64 param1;
	st.param.b64 	[param1], %rd12;
	.param .b32 retval0;
	call.uni (retval0), 
	vprintf, 
	(
	param0, 
	param1
	);
	ld.param.b32 	%r122, [retval0];
	} // callseq 18
	ld.shared.u32 	%r124, [%r179];
	add.s32 	%r125, %r180, 4;
	st.local.v2.u32 	[%rd1], {%r125, %r124};
	{ // callseq 19, 0
	.param .b64 param0;
	st.param.b64 	[param0], %rd30;
	.param .b64 param1;
	st.param.b64 	[param1], %rd12;
	.param .b32 retval0;
	call.uni (retval0), 
	vprintf, 
	(
	param0, 
	param1
	);
	ld.param.b32 	%r126, [retval0];
	} // callseq 19
	ld.shared.u32 	%r128, [%r179+40];
	add.s32 	%r129, %r180, 5;
	st.local.v2.u32 	[%rd1], {%r129, %r128};
	{ // callseq 20, 0
	.param .b64 param0;
	st.param.b64 	[param0], %rd30;
	.param .b64 param1;
	st.param.b64 	[param1], %rd12;
	.param .b32 retval0;
	call.uni (retval0), 
	vprintf, 
	(
	param0, 
	param1
	);
	ld.param.b32 	%r130, [retval0];
	} // callseq 20
	ld.shared.u32 	%r132, [%r179+80];
	add.s32 	%r133, %r180, 6;
	st.local.v2.u32 	[%rd1], {%r133, %r132};
	{ // callseq 21, 0
	.param .b64 param0;
	st.param.b64 	[param0], %rd30;
	.param .b64 param1;
	st.param.b64 	[param1], %rd12;
	.param .b32 retval0;
	call.uni (retval0), 
	vprintf, 
	(
	param0, 
	param1
	);
	ld.param.b32 	%r134, [retval0];
	} // callseq 21
	ld.shared.u32 	%r136, [%r179+120];
	add.s32 	%r137, %r180, 7;
	st.local.v2.u32 	[%rd1], {%r137, %r136};
	{ // callseq 22, 0
	.param .b64 param0;
	st.param.b64 	[param0], %rd30;
	.param .b64 param1;
	st.param.b64 	[param1], %rd12;
	.param .b32 retval0;
	call.uni (retval0), 
	vprintf, 
	(
	param0, 
	param1
	);
	ld.param.b32 	%r138, [retval0];
	} // callseq 22
	add.s32 	%r179, %r179, 320;
	add.s32 	%r180, %r180, 8;
	setp.ne.s32 	%p19, %r180, %r181;
	@%p19 bra 	$L__BB0_25;
$L__BB0_26:
	setp.eq.s32 	%p20, %r16, 0;
	@%p20 bra 	$L__BB0_34;
	and.b32  	%r27, %r33, 3;
	setp.lt.u32 	%p21, %r16, 4;
	@%p21 bra 	$L__BB0_29;
	mad.lo.s32 	%r141, %r181, 40, %r34;
	ld.shared.u32 	%r142, [%r141];
	st.local.v2.u32 	[%rd1], {%r181, %r142};
	mov.u64 	%rd32, $str$1;
	cvta.global.u64 	%rd33, %rd32;
	{ // callseq 23, 0
	.param .b64 param0;
	st.param.b64 	[param0], %rd33;
	.param .b64 param1;
	st.param.b64 	[param1], %rd12;
	.param .b32 retval0;
	call.uni (retval0), 
	vprintf, 
	(
	param0, 
	param1
	);
	ld.param.b32 	%r143, [retval0];
	} // callseq 23
	add.s32 	%r145, %r181, 1;
	ld.shared.u32 	%r146, [%r141+40];
	st.local.v2.u32 	[%rd1], {%r145, %r146};
	{ // callseq 24, 0
	.param .b64 param0;
	st.param.b64 	[param0], %rd33;
	.param .b64 param1;
	st.param.b64 	[param1], %rd12;
	.param .b32 retval0;
	call.uni (retval0), 
	vprintf, 
	(
	param0, 
	param1
	);
	ld.param.b32 	%r147, [retval0];
	} // callseq 24
	add.s32 	%r149, %r181, 2;
	ld.shared.u32 	%r150, [%r141+80];
	st.local.v2.u32 	[%rd1], {%r149, %r150};
	{ // callseq 25, 0
	.param .b64 param0;
	st.param.b64 	[param0], %rd33;
	.param .b64 param1;
	st.param.b64 	[param1], %rd12;
	.param .b32 retval0;
	call.uni (retval0), 
	vprintf, 
	(
	param0, 
	param1
	);
	ld.param.b32 	%r151, [retval0];
	} // callseq 25
	add.s32 	%r153, %r181, 3;
	ld.shared.u32 	%r154, [%r141+120];
	st.local.v2.u32 	[%rd1], {%r153, %r154};
	{ // callseq 26, 0
	.param .b64 param0;
	st.param.b64 	[param0], %rd33;
	.param .b64 param1;
	st.param.b64 	[param1], %rd12;
	.param .b32 retval0;
	call.uni (retval0), 
	vprintf, 
	(
	param0, 
	param1
	);
	ld.param.b32 	%r155, [retval0];
	} // callseq 26
	add.s32 	%r181, %r181, 4;
$L__BB0_29:
	setp.eq.s32 	%p22, %r27, 0;
	@%p22 bra 	$L__BB0_34;
	setp.eq.s32 	%p23, %r27, 1;
	@%p23 bra 	$L__BB0_32;
	mad.lo.s32 	%r158, %r181, 40, %r34;
	ld.shared.u32 	%r159, [%r158];
	st.local.v2.u32 	[%rd1], {%r181, %r159};
	mov.u64 	%rd35, $str$1;
	cvta.global.u64 	%rd36, %rd35;
	{ // callseq 27, 0
	.param .b64 param0;
	st.param.b64 	[param0], %rd36;
	.param .b64 param1;
	st.param.b64 	[param1], %rd12;
	.param .b32 retval0;
	call.uni (retval0), 
	vprintf, 
	(
	param0, 
	param1
	);
	ld.param.b32 	%r160, [retval0];
	} // callseq 27
	add.s32 	%r162, %r181, 1;
	ld.shared.u32 	%r163, [%r158+40];
	st.local.v2.u32 	[%rd1], {%r162, %r163};
	{ // callseq 28, 0
	.param .b64 param0;
	st.param.b64 	[param0], %rd36;
	.param .b64 param1;
	st.param.b64 	[param1], %rd12;
	.param .b32 retval0;
	call.uni (retval0), 
	vprintf, 
	(
	param0, 
	param1
	);
	ld.param.b32 	%r164, [retval0];
	} // callseq 28
	add.s32 	%r181, %r181, 2;
$L__BB0_32:
	and.b32  	%r166, %r33, 1;
	setp.eq.b32 	%p24, %r166, 1;
	not.pred 	%p25, %p24;
	@%p25 bra 	$L__BB0_34;
	mad.lo.s32 	%r168, %r181, 40, %r34;
	ld.shared.u32 	%r169, [%r168];
	st.local.v2.u32 	[%rd1], {%r181, %r169};
	mov.u64 	%rd38, $str$1;
	cvta.global.u64 	%rd39, %rd38;
	{ // callseq 29, 0
	.param .b64 param0;
	st.param.b64 	[param0], %rd39;
	.param .b64 param1;
	st.param.b64 	[param1], %rd12;
	.param .b32 retval0;
	call.uni (retval0), 
	vprintf, 
	(
	param0, 
	param1
	);
	ld.param.b32 	%r170, [retval0];
	} // callseq 29
$L__BB0_34:
	ret;

}


// ===== COMPILED SASS (sm_100) =====

	.target	sm_100

	.elftype	@"ET_EXEC"


//--------------------- .note.nv.tkinfo           --------------------------
	.section	.note.nv.tkinfo,"",@"SHT_NOTE"
	.sectionflags	@"SHF_NOTE_NV_TKINFO"
	.tkinfo
        /*0018*/ 	.word	0x00000002
        /*0030*/ 	.string	""
        /*0030*/ 	.string	"ptxas"
        /*0030*/ 	.string	"Cuda compilation tools, release 13.0, V13.0.88"
        /*0030*/ 	.string	"Build cuda_13.0.r13.0/compiler.36424714_0"
        /*0030*/ 	.string	"-arch sm_100 -m 64 "



//--------------------- .note.nv.cuinfo           --------------------------
	.section	.note.nv.cuinfo,"",@"SHT_NOTE"
	.sectionflags	@"SHF_NOTE_NV_CUINFO"
        /*0018*/ 	.short	0x0002
        /*001a*/ 	.short	0x0064
        /*001c*/ 	.short	0x0082
	.zero		2


//--------------------- .nv.info                  --------------------------
	.section	.nv.info,"",@"SHT_CUDA_INFO"
	.align	4


	//----- nvinfo : EIATTR_REGCOUNT
	.align		4
        /*0000*/ 	.byte	0x04, 0x2f
        /*0002*/ 	.short	(.L_4 - .L_3)
	.align		4
.L_3:
        /*0004*/ 	.word	index@(_Z4funcP10mem_seed_tiP11mem_chain_tii)
        /*0008*/ 	.word	0x0000001e


	//----- nvinfo : EIATTR_FRAME_SIZE
	.align		4
.L_4:
        /*000c*/ 	.byte	0x04, 0x11
        /*000e*/ 	.short	(.L_6 - .L_5)
	.align		4
.L_5:
        /*0010*/ 	.word	index@(_Z4funcP10mem_seed_tiP11mem_chain_tii)
        /*0014*/ 	.word	0x00000008


	//----- nvinfo : EIATTR_MIN_STACK_SIZE
	.align		4
.L_6:
        /*0018*/ 	.byte	0x04, 0x12
        /*001a*/ 	.short	(.L_8 - .L_7)
	.align		4
.L_7:
        /*001c*/ 	.word	index@(_Z4funcP10mem_seed_tiP11mem_chain_tii)
        /*0020*/ 	.word	0x00000008
.L_8:


//--------------------- .nv.compat                --------------------------
	.section	.nv.compat,"",@"SHT_CUDA_COMPAT_INFO"
	.align	4
        /*0000*/ 	.byte	0x02, 0x09, 0x00, 0x00, 0x02, 0x02, 0x01, 0x00, 0x02, 0x05, 0x05, 0x00, 0x03, 0x07, 0x01, 0x01
        /*0010*/ 	.byte	0x02, 0x03, 0x00, 0x00, 0x02, 0x06, 0x01, 0x00, 0x04, 0x0b, 0x08, 0x00, 0x09, 0x00, 0x00, 0x00
        /*0020*/ 	.byte	0x00, 0x00, 0x00, 0x00


//--------------------- .nv.info._Z4funcP10mem_seed_tiP11mem_chain_tii --------------------------
	.section	.nv.info._Z4funcP10mem_seed_tiP11mem_chain_tii,"",@"SHT_CUDA_INFO"
	.sectionflags	@""
	.align	4


	//----- nvinfo : EIATTR_CUDA_API_VERSION
	.align		4
        /*0000*/ 	.byte	0x04, 0x37
        /*0002*/ 	.short	(.L_10 - .L_9)
.L_9:
        /*0004*/ 	.word	0x00000082


	//----- nvinfo : EIATTR_KPARAM_INFO
	.align		4
.L_10:
        /*0008*/ 	.byte	0x04, 0x17
        /*000a*/ 	.short	(.L_12 - .L_11)
.L_11:
        /*000c*/ 	.word	0x00000000
        /*0010*/ 	.short	0x0004
        /*0012*/ 	.short	0x001c
        /*0014*/ 	.byte	0x00, 0xf0, 0x11, 0x00


	//----- nvinfo : EIATTR_KPARAM_INFO
	.align		4
.L_12:
        /*0018*/ 	.byte	0x04, 0x17
        /*001a*/ 	.short	(.L_14 - .L_13)
.L_13:
        /*001c*/ 	.word	0x00000000
        /*0020*/ 	.short	0x0003
        /*0022*/ 	.short	0x0018
        /*0024*/ 	.byte	0x00, 0xf0, 0x11, 0x00


	//----- nvinfo : EIATTR_KPARAM_INFO
	.align		4
.L_14:
        /*0028*/ 	.byte	0x04, 0x17
        /*002a*/ 	.short	(.L_16 - .L_15)
.L_15:
        /*002c*/ 	.word	0x00000000
        /*0030*/ 	.short	0x0002
        /*0032*/ 	.short	0x0010
        /*0034*/ 	.byte	0x00, 0xf5, 0x21, 0x00


	//----- nvinfo : EIATTR_KPARAM_INFO
	.align		4
.L_16:
        /*0038*/ 	.byte	0x04, 0x17
        /*003a*/ 	.short	(.L_18 - .L_17)
.L_17:
        /*003c*/ 	.word	0x00000000
        /*0040*/ 	.short	0x0001
        /*0042*/ 	.short	0x0008
        /*0044*/ 	.byte	0x00, 0xf0, 0x11, 0x00


	//----- nvinfo : EIATTR_KPARAM_INFO
	.align		4
.L_18:
        /*0048*/ 	.byte	0x04, 0x17
        /*004a*/ 	.short	(.L_20 - .L_19)
.L_19:
        /*004c*/ 	.word	0x00000000
        /*0050*/ 	.short	0x0000
        /*0052*/ 	.short	0x0000
        /*0054*/ 	.byte	0x00, 0xf5, 0x21, 0x00


	//----- nvinfo : EIATTR_SPARSE_MMA_MASK
	.align		4
.L_20:
        /*0058*/ 	.byte	0x03, 0x50
        /*005a*/ 	.short	0x0000


	//----- nvinfo : EIATTR_MAXREG_COUNT
	.align		4
        /*005c*/ 	.byte	0x03, 0x1b
        /*005e*/ 	.short	0x00ff


	//----- nvinfo : EIATTR_NUM_BARRIERS
	.align		4
        /*0060*/ 	.byte	0x02, 0x4c
        /*0062*/ 	.byte	0x01
	.zero		1


	//----- nvinfo : EIATTR_EXTERNS
	.align		4
        /*0064*/ 	.byte	0x04, 0x0f
        /*0066*/ 	.short	(.L_22 - .L_21)


	//   ....[0]....
	.align		4
.L_21:
        /*0068*/ 	.word	index@(vprintf)


	//----- nvinfo : EIATTR_MERCURY_ISA_VERSION
	.align		4
.L_22:
        /*006c*/ 	.byte	0x03, 0x5f
        /*006e*/ 	.short	0x0101


	//----- nvinfo : EIATTR_VRC_CTA_INIT_COUNT
	.align		4
        /*0070*/ 	.byte	0x02, 0x4a
	.zero		1
	.zero		1


	//----- nvinfo : EIATTR_SYSCALL_OFFSETS
	.align		4
        /*0074*/ 	.byte	0x04, 0x46
        /*0076*/ 	.short	(.L_24 - .L_23)


	//   ....[0]....
.L_23:
        /*0078*/ 	.word	0x00000e40


	//   ....[1]....
        /*007c*/ 	.word	0x00000ef0


	//   ....[2]....
        /*0080*/ 	.word	0x00000fa0


	//   ....[3]....
        /*0084*/ 	.word	0x00001050


	//   ....[4]....
        /*0088*/ 	.word	0x00001100


	//   ....[5]....
        /*008c*/ 	.word	0x000011b0


	//   ....[6]....
        /*0090*/ 	.word	0x00001260


	//   ....[7]....
        /*0094*/ 	.word	0x00001310


	//   ....[8]....
        /*0098*/ 	.word	0x00001480


	//   ....[9]....
        /*009c*/ 	.word	0x00001530


	//   ....[10]....
        /*00a0*/ 	.word	0x000015e0


	//   ....[11]....
        /*00a4*/ 	.word	0x00001690


	//   ....[12]....
        /*00a8*/ 	.word	0x000017a0


	//   ....[13]....
        /*00ac*/ 	.word	0x00001850


	//   ....[14]....
        /*00b0*/ 	.word	0x00001970


	//   ....[15]....
        /*00b4*/ 	.word	0x00001ad0


	//   ....[16]....
        /*00b8*/ 	.word	0x00001b80


	//   ....[17]....
        /*00bc*/ 	.word	0x00001c30


	//   ....[18]....
        /*00c0*/ 	.word	0x00001ce0


	//   ....[19]....
        /*00c4*/ 	.word	0x00001d90


	//   ....[20]....
        /*00c8*/ 	.word	0x00001e40


	//   ....[21]....
        /*00cc*/ 	.word	0x00001ef0


	//   ....[22]....
        /*00d0*/ 	.word	0x00001fa0


	//   ....[23]....
        /*00d4*/ 	.word	0x00002110


	//   ....[24]....
        /*00d8*/ 	.word	0x000021c0


	//   ....[25]....
        /*00dc*/ 	.word	0x00002270


	//   ....[26]....
        /*00e0*/ 	.word	0x00002320


	//   ....[27]....
        /*00e4*/ 	.word	0x00002430


	//   ....[28]....
        /*00e8*/ 	.word	0x000024e0


	//   ....[29]....
        /*00ec*/ 	.word	0x00002600


	//----- nvinfo : EIATTR_EXIT_INSTR_OFFSETS
	.align		4
.L_24:
        /*00f0*/ 	.byte	0x04, 0x1c
        /*00f2*/ 	.short	(.L_26 - .L_25)


	//   ....[0]....
.L_25:
        /*00f4*/ 	.word	0x00000cd0


	//   ....[1]....
        /*00f8*/ 	.word	0x000019a0


	//   ....[2]....
        /*00fc*/ 	.word	0x00002010


	//   ....[3]....
        /*0100*/ 	.word	0x00002350


	//   ....[4]....
        /*0104*/ 	.word	0x00002530


	//   ....[5]....
        /*0108*/ 	.word	0x00002610


	//----- nvinfo : EIATTR_CRS_STACK_SIZE
	.align		4
.L_26:
        /*010c*/ 	.byte	0x04, 0x1e
        /*010e*/ 	.short	(.L_28 - .L_27)
.L_27:
        /*0110*/ 	.word	0x00000000


	//----- nvinfo : EIATTR_CBANK_PARAM_SIZE
	.align		4
.L_28:
        /*0114*/ 	.byte	0x03, 0x19
        /*0116*/ 	.short	0x0020


	//----- nvinfo : EIATTR_PARAM_CBANK
	.align		4
        /*0118*/ 	.byte	0x04, 0x0a
        /*011a*/ 	.short	(.L_30 - .L_29)
	.align		4
.L_29:
        /*011c*/ 	.word	index@(.nv.constant0._Z4funcP10mem_seed_tiP11mem_chain_tii)
        /*0120*/ 	.short	0x0380
        /*0122*/ 	.short	0x0020


	//----- nvinfo : EIATTR_SW_WAR
	.align		4
.L_30:
        /*0124*/ 	.byte	0x04, 0x36
        /*0126*/ 	.short	(.L_32 - .L_31)
.L_31:
        /*0128*/ 	.word	0x00000008
.L_32:


//--------------------- .nv.callgraph             --------------------------
	.section	.nv.callgraph,"",@"SHT_CUDA_CALLGRAPH"
	.align	4
	.sectionentsize	8
	.align		4
        /*0000*/ 	.word	0x00000000
	.align		4
        /*0004*/ 	.word	0xffffffff
	.align		4
        /*0008*/ 	.word	index@(_Z4funcP10mem_seed_tiP11mem_chain_tii)
	.align		4
        /*000c*/ 	.word	index@(vprintf)
	.align		4
        /*0010*/ 	.word	0x00000000
	.align		4
        /*0014*/ 	.word	0xfffffffe
	.align		4
        /*0018*/ 	.word	0x00000000
	.align		4
        /*001c*/ 	.word	0xfffffffd
	.align		4
        /*0020*/ 	.word	0x00000000
	.align		4
        /*0024*/ 	.word	0xfffffffc


//--------------------- .nv.constant4             --------------------------
	.section	.nv.constant4,"a",@progbits
	.align	8
	.align		8
.nv.constant4:
        /*0000*/ 	.dword	vprintf
	.align		8
        /*0008*/ 	.dword	lock
	.align		8
        /*0010*/ 	.dword	$str
	.align		8
        /*0018*/ 	.dword	$str$1


//--------------------- .text._Z4funcP10mem_seed_tiP11mem_chain_tii --------------------------
	.section	.text._Z4funcP10mem_seed_tiP11mem_chain_tii,"ax",@progbits
	.align	128
        .global         _Z4funcP10mem_seed_tiP11mem_chain_tii
        .type           _Z4funcP10mem_seed_tiP11mem_chain_tii,@function
        .size           _Z4funcP10mem_seed_tiP11mem_chain_tii,(.L_x_48 - _Z4funcP10mem_seed_tiP11mem_chain_tii)
        .other          _Z4funcP10mem_seed_tiP11mem_chain_tii,@"STO_CUDA_ENTRY STV_DEFAULT"
_Z4funcP10mem_seed_tiP11mem_chain_tii:
.text._Z4funcP10mem_seed_tiP11mem_chain_tii:
[----:B------:R-:W0:Y:S01]  /*0000*/  LDC R1, c[0x0][0x37c] ;  /* 0x0000df00ff017b82 */ /* 0x000e220000000800 */
[----:B------:R-:W1:Y:S01]  /*0010*/  S2R R0, SR_TID.X ;  /* 0x0000000000007919 */ /* 0x000e620000002100 */
[----:B------:R-:W2:Y:S06]  /*0020*/  LDCU UR4, c[0x0][0x2f8] ;  /* 0x00005f00ff0477ac */ /* 0x000eac0008000800 */
[----:B------:R-:W3:Y:S01]  /*0030*/  LDC R8, c[0x0][0x398] ;  /* 0x0000e600ff087b82 */ /* 0x000ee20000000800 */
[----:B0-----:R-:W-:Y:S01]  /*0040*/  VIADD R1, R1, 0xfffffff8 ;  /* 0xfffffff801017836 */ /* 0x001fe20000000000 */
[----:B------:R-:W0:Y:S01]  /*0050*/  S2R R2, SR_CgaCtaId ;  /* 0x0000000000027919 */ /* 0x000e220000008800 */
[----:B------:R-:W4:Y:S01]  /*0060*/  LDCU UR5, c[0x0][0x2fc] ;  /* 0x00005f80ff0577ac */ /* 0x000f220008000800 */
[----:B------:R-:W-:-:S02]  /*0070*/  MOV R25, 0x400 ;  /* 0x0000040000197802 */ /* 0x000fc40000000f00 */
[----:B--2---:R-:W-:-:S05]  /*0080*/  IADD3 R19, P1, PT, R1, UR4, RZ ;  /* 0x0000000401137c10 */ /* 0x004fca000ff3e0ff */
[----:B----4-:R-:W-:Y:S01]  /*0090*/  IMAD.X R18, RZ, RZ, UR5, P1 ;  /* 0x00000005ff127e24 */ /* 0x010fe200088e06ff */
[----:B-1----:R-:W-:Y:S02]  /*00a0*/  ISETP.NE.AND P0, PT, R0, RZ, PT ;  /* 0x000000ff0000720c */ /* 0x002fe40003f05270 */
[----:B0-----:R-:W-:-:S05]  /*00b0*/  LEA R25, R2, R25, 0x18 ;  /* 0x0000001902197211 */ /* 0x001fca00078ec0ff */
[----:B---3--:R-:W-:-:S06]  /*00c0*/  IMAD R23, R8, 0x28, R25 ;  /* 0x0000002808177824 */ /* 0x008fcc00078e0219 */
[----:B------:R-:W-:Y:S05]  /*00d0*/  @P0 BRA `(.L_x_0) ;  /* 0x0000000800e40947 */ /* 0x000fea0003800000 */
[----:B------:R-:W0:Y:S01]  /*00e0*/  LDC.64 R10, c[0x0][0x358] ;  /* 0x0000d600ff0a7b82 */ /* 0x000e220000000a00 */
[----:B------:R-:W-:Y:S01]  /*00f0*/  BSSY B0, `(.L_x_1) ;  /* 0x0000009000007945 */ /* 0x000fe20003800000 */
[----:B------:R-:W-:-:S06]  /*0100*/  IMAD.MOV.U32 R5, RZ, RZ, 0x1 ;  /* 0x00000001ff057424 */ /* 0x000fcc00078e00ff */
[----:B------:R-:W1:Y:S02]  /*0110*/  LDC.64 R2, c[0x4][0x8] ;  /* 0x01000200ff027b82 */ /* 0x000e640000000a00 */
.L_x_2:
[----:B------:R-:W-:Y:S05]  /*0120*/  YIELD ;  /* 0x0000000000007946 */ /* 0x000fea0003800000 */
[----:B0-----:R-:W-:Y:S02]  /*0130*/  R2UR UR4, R10 ;  /* 0x000000000a0472ca */ /* 0x001fe400000e0000 */
[----:B------:R-:W-:-:S13]  /*0140*/  R2UR UR5, R11 ;  /* 0x000000000b0572ca */ /* 0x000fda00000e0000 */
[----:B-1----:R-:W2:Y:S02]  /*0150*/  ATOMG.E.EXCH.STRONG.GPU PT, R4, desc[UR4][R2.64], R5 ;  /* 0x80000005020479a8 */ /* 0x002ea4000c1ef104 */
[----:B--2---:R-:W-:-:S13]  /*0160*/  ISETP.NE.AND P0, PT, R4, RZ, PT ;  /* 0x000000ff0400720c */ /* 0x004fda0003f05270 */
[----:B------:R-:W-:Y:S05]  /*0170*/  @P0 BRA `(.L_x_2) ;  /* 0xfffffffc00e80947 */ /* 0x000fea000383ffff */
[----:B------:R-:W-:Y:S05]  /*0180*/  BSYNC B0 ;  /* 0x0000000000007941 */ /* 0x000fea0003800000 */
.L_x_1:
[----:B------:R-:W0:Y:S02]  /*0190*/  LDC R6, c[0x0][0x388] ;  /* 0x0000e200ff067b82 */ /* 0x000e240000000800 */
[----:B0-----:R-:W-:-:S13]  /*01a0*/  ISETP.NE.AND P0, PT, R6, RZ, PT ;  /* 0x000000ff0600720c */ /* 0x001fda0003f05270 */
[----:B------:R-:W-:Y:S05]  /*01b0*/  @!P0 BRA `(.L_x_3) ;  /* 0x00000004004c8947 */ /* 0x000fea0003800000 */
[----:B------:R-:W-:-:S04]  /*01c0*/  IMAD.WIDE R6, R6, 0x18, RZ ;  /* 0x0000001806067825 */ /* 0x000fc800078e02ff */
[----:B------:R-:W-:Y:S01]  /*01d0*/  IMAD.MOV.U32 R13, RZ, RZ, RZ ;  /* 0x000000ffff0d7224 */ /* 0x000fe200078e00ff */
[----:B------:R-:W-:Y:S01]  /*01e0*/  ISETP.GT.U32.AND P0, PT, R6, RZ, PT ;  /* 0x000000ff0600720c */ /* 0x000fe20003f04070 */
[----:B------:R-:W-:-:S03]  /*01f0*/  IMAD.MOV.U32 R9, RZ, RZ, RZ ;  /* 0x000000ffff097224 */ /* 0x000fc600078e00ff */
[----:B------:R-:W-:-:S13]  /*0200*/  ISETP.GT.U32.AND.EX P0, PT, R7, RZ, PT, P0 ;  /* 0x000000ff0700720c */ /* 0x000fda0003f04100 */
[----:B------:R-:W0:Y:S01]  /*0210*/  @!P0 LDC.64 R4, c[0x0][0x380] ;  /* 0x0000e000ff048b82 */ /* 0x000e220000000a00 */
[----:B------:R-:W-:Y:S02]  /*0220*/  @!P0 R2UR UR4, R10 ;  /* 0x000000000a0482ca */ /* 0x000fe400000e0000 */
[----:B------:R-:W-:Y:S02]  /*0230*/  @!P0 R2UR UR5, R11 ;  /* 0x000000000b0582ca */ /* 0x000fe400000e0000 */
[----:B0-----:R-:W-:-:S05]  /*0240*/  @!P0 IADD3 R4, P1, PT, R13, R4, RZ ;  /* 0x000000040d048210 */ /* 0x001fca0007f3e0ff */
[----:B------:R-:W-:-:S06]  /*0250*/  @!P0 IMAD.X R5, R9, 0x1, R5, P1 ;  /* 0x0000000109058824 */ /* 0x000fcc00008e0605 */
[----:B------:R-:W2:Y:S01]  /*0260*/  @!P0 LDG.E.U8 R5, desc[UR4][R4.64] ;  /* 0x0000000404058981 */ /* 0x000ea2000c1e1100 */
[----:B------:R-:W-:Y:S01]  /*0270*/  @!P0 IMAD.MOV.U32 R13, RZ, RZ, 0x1 ;  /* 0x00000001ff0d8424 */ /* 0x000fe200078e00ff */
[----:B------:R-:W-:-:S04]  /*0280*/  @!P0 MOV R9, RZ ;  /* 0x000000ff00098202 */ /* 0x000fc80000000f00 */
[CC--:B------:R-:W-:Y:S02]  /*0290*/  IADD3 R12, P3, PT, R6.reuse, -R13.reuse, RZ ;  /* 0x8000000d060c7210 */ /* 0x0c0fe40007f7e0ff */
[----:B------:R-:W-:Y:S02]  /*02a0*/  ISETP.GT.U32.AND P2, PT, R6, R13, PT ;  /* 0x0000000d0600720c */ /* 0x000fe40003f44070 */
[----:B------:R-:W-:Y:S01]  /*02b0*/  ISETP.LE.U32.AND P1, PT, R12, 0x3, PT ;  /* 0x000000030c00780c */ /* 0x000fe20003f23070 */
[C---:B------:R-:W-:Y:S01]  /*02c0*/  IMAD.X R12, R7.reuse, 0x1, ~R9, P3 ;  /* 0x00000001070c7824 */ /* 0x040fe200018e0e09 */
[----:B------:R-:W-:-:S04]  /*02d0*/  ISETP.GT.U32.AND.EX P2, PT, R7, R9, PT, P2 ;  /* 0x000000090700720c */ /* 0x000fc80003f44120 */
[----:B------:R-:W-:Y:S01]  /*02e0*/  ISETP.LE.U32.OR.EX P1, PT, R12, RZ, !P2, P1 ;  /* 0x000000ff0c00720c */ /* 0x000fe20005723510 */
[----:B------:R-:W-:-:S05]  /*02f0*/  IMAD.MOV.U32 R12, RZ, RZ, R23 ;  /* 0x000000ffff0c7224 */ /* 0x000fca00078e0017 */
[----:B--2---:R0:W-:Y:S02]  /*0300*/  @!P0 STS.U8 [R12], R5 ;  /* 0x000000050c008388 */ /* 0x0041e40000000000 */
[----:B0-----:R-:W-:-:S05]  /*0310*/  @!P0 VIADD R12, R12, 0x1 ;  /* 0x000000010c0c8836 */ /* 0x001fca0000000000 */
[----:B------:R-:W-:Y:S05]  /*0320*/  @P1 BRA `(.L_x_4) ;  /* 0x0000000000781947 */ /* 0x000fea0003800000 */
[----:B------:R-:W-:Y:S01]  /*0330*/  IADD3 R14, P1, PT, R6, -0x3, RZ ;  /* 0xfffffffd060e7810 */ /* 0x000fe20007f3e0ff */
[----:B------:R-:W-:Y:S01]  /*0340*/  BSSY.RECONVERGENT B0, `(.L_x_4) ;  /* 0x000001c000007945 */ /* 0x000fe20003800200 */
[----:B------:R-:W-:Y:S02]  /*0350*/  PLOP3.LUT P0, PT, PT, PT, PT, 0x8, 0x80 ;  /* 0x000000000080781c */ /* 0x000fe40003f0e170 */
[----:B------:R-:W-:-:S11]  /*0360*/  IADD3.X R16, PT, PT, R7, -0x1, RZ, P1, !PT ;  /* 0xffffffff07107810 */ /* 0x000fd60000ffe4ff */
.L_x_5:
[----:B------:R-:W0:Y:S01]  /*0370*/  LDCU.64 UR4, c[0x0][0x380] ;  /* 0x00007000ff0477ac */ /* 0x000e220008000a00 */
[C---:B------:R-:W-:Y:S02]  /*0380*/  R2UR UR6, R10.reuse ;  /* 0x000000000a0672ca */ /* 0x040fe400000e0000 */
[C---:B------:R-:W-:Y:S02]  /*0390*/  R2UR UR7, R11.reuse ;  /* 0x000000000b0772ca */ /* 0x040fe400000e0000 */
[C---:B------:R-:W-:Y:S02]  /*03a0*/  R2UR UR8, R10.reuse ;  /* 0x000000000a0872ca */ /* 0x040fe400000e0000 */
[C---:B------:R-:W-:Y:S02]  /*03b0*/  R2UR UR9, R11.reuse ;  /* 0x000000000b0972ca */ /* 0x040fe400000e0000 */
[----:B------:R-:W-:Y:S02]  /*03c0*/  R2UR UR10, R10 ;  /* 0x000000000a0a72ca */ /* 0x000fe400000e0000 */
[----:B------:R-:W-:-:S02]  /*03d0*/  R2UR UR11, R11 ;  /* 0x000000000b0b72ca */ /* 0x000fc400000e0000 */
[----:B------:R-:W-:Y:S02]  /*03e0*/  R2UR UR12, R10 ;  /* 0x000000000a0c72ca */ /* 0x000fe400000e0000 */
[----:B------:R-:W-:Y:S02]  /*03f0*/  R2UR UR13, R11 ;  /* 0x000000000b0d72ca */ /* 0x000fe400000e0000 */
[----:B0-----:R-:W-:-:S04]  /*0400*/  IADD3 R4, P1, PT, R13, UR4, RZ ;  /* 0x000000040d047c10 */ /* 0x001fc8000ff3e0ff */
[----:B------:R-:W-:-:S05]  /*0410*/  IADD3.X R5, PT, PT, R9, UR5, RZ, P1, !PT ;  /* 0x0000000509057c10 */ /* 0x000fca0008ffe4ff */
[----:B------:R-:W2:Y:S04]  /*0420*/  LDG.E.U8 R15, desc[UR6][R4.64] ;  /* 0x00000006040f7981 */ /* 0x000ea8000c1e1100 */
[----:B------:R-:W3:Y:S04]  /*0430*/  LDG.E.U8 R17, desc[UR8][R4.64+0x1] ;  /* 0x0000010804117981 */ /* 0x000ee8000c1e1100 */
[----:B------:R-:W4:Y:S04]  /*0440*/  LDG.E.U8 R21, desc[UR10][R4.64+0x2] ;  /* 0x0000020a04157981 */ /* 0x000f28000c1e1100 */
[----:B------:R-:W5:Y:S01]  /*0450*/  LDG.E.U8 R27, desc[UR12][R4.64+0x3] ;  /* 0x0000030c041b7981 */ /* 0x000f62000c1e1100 */
[----:B------:R-:W-:-:S04]  /*0460*/  IADD3 R13, P2, PT, R13, 0x4, RZ ;  /* 0x000000040d0d7810 */ /* 0x000fc80007f5e0ff */
[----:B------:R-:W-:Y:S01]  /*0470*/  ISETP.GE.U32.AND P1, PT, R13, R14, PT ;  /* 0x0000000e0d00720c */ /* 0x000fe20003f26070 */
[----:B------:R-:W-:-:S05]  /*0480*/  IMAD.X R9, RZ, RZ, R9, P2 ;  /* 0x000000ffff097224 */ /* 0x000fca00010e0609 */
[----:B------:R-:W-:Y:S01]  /*0490*/  ISETP.GE.U32.AND.EX P1, PT, R9, R16, PT, P1 ;  /* 0x000000100900720c */ /* 0x000fe20003f26110 */
[----:B--2---:R-:W-:Y:S04]  /*04a0*/  STS.U8 [R12], R15 ;  /* 0x0000000f0c007388 */ /* 0x004fe80000000000 */
[----:B---3--:R-:W-:Y:S04]  /*04b0*/  STS.U8 [R12+0x1], R17 ;  /* 0x000001110c007388 */ /* 0x008fe80000000000 */
[----:B----4-:R-:W-:Y:S04]  /*04c0*/  STS.U8 [R12+0x2], R21 ;  /* 0x000002150c007388 */ /* 0x010fe80000000000 */
[----:B-----5:R0:W-:Y:S02]  /*04d0*/  STS.U8 [R12+0x3], R27 ;  /* 0x0000031b0c007388 */ /* 0x0201e40000000000 */
[----:B0-----:R-:W-:Y:S01]  /*04e0*/  VIADD R12, R12, 0x4 ;  /* 0x000000040c0c7836 */ /* 0x001fe20000000000 */
[----:B------:R-:W-:Y:S06]  /*04f0*/  @!P1 BRA `(.L_x_5) ;  /* 0xfffffffc009c9947 */ /* 0x000fec000383ffff */
[----:B------:R-:W-:Y:S05]  /*0500*/  BSYNC.RECONVERGENT B0 ;  /* 0x0000000000007941 */ /* 0x000fea0003800200 */
.L_x_4:
[CC--:B------:R-:W-:Y:S02]  /*0510*/  IADD3 R4, P3, PT, R6.reuse, -R13.reuse, RZ ;  /* 0x8000000d06047210 */ /* 0x0c0fe40007f7e0ff */
[----:B------:R-:W-:Y:S02]  /*0520*/  ISETP.GT.U32.AND P2, PT, R6, R13, PT ;  /* 0x0000000d0600720c */ /* 0x000fe40003f44070 */
[----:B------:R-:W-:Y:S01]  /*0530*/  ISETP.LE.U32.AND P1, PT, R4, 0x1, PT ;  /* 0x000000010400780c */ /* 0x000fe20003f23070 */
[C---:B------:R-:W-:Y:S01]  /*0540*/  IMAD.X R4, R7.reuse, 0x1, ~R9, P3 ;  /* 0x0000000107047824 */ /* 0x040fe200018e0e09 */
[----:B------:R-:W-:-:S04]  /*0550*/  ISETP.GT.U32.AND.EX P2, PT, R7, R9, PT, P2 ;  /* 0x000000090700720c */ /* 0x000fc80003f44120 */
[----:B------:R-:W-:-:S13]  /*0560*/  ISETP.LE.U32.OR.EX P1, PT, R4, RZ, !P2, P1 ;  /* 0x000000ff0400720c */ /* 0x000fda0005723510 */
[----:B------:R-:W0:Y:S01]  /*0570*/  @!P1 LDC.64 R4, c[0x0][0x380] ;  /* 0x0000e000ff049b82 */ /* 0x000e220000000a00 */
[----:B------:R-:W-:Y:S02]  /*0580*/  @!P1 PLOP3.LUT P0, PT, PT, PT, PT, 0x8, 0x80 ;  /* 0x000000000080981c */ /* 0x000fe40003f0e170 */
[C---:B------:R-:W-:Y:S02]  /*0590*/  @!P1 R2UR UR4, R10.reuse ;  /* 0x000000000a0492ca */ /* 0x040fe400000e0000 */
[C---:B------:R-:W-:Y:S02]  /*05a0*/  @!P1 R2UR UR5, R11.reuse ;  /* 0x000000000b0592ca */ /* 0x040fe400000e0000 */
[----:B------:R-:W-:Y:S02]  /*05b0*/  @!P1 R2UR UR6, R10 ;  /* 0x000000000a0692ca */ /* 0x000fe400000e0000 */
[----:B------:R-:W-:Y:S02]  /*05c0*/  @!P1 R2UR UR7, R11 ;  /* 0x000000000b0792ca */ /* 0x000fe400000e0000 */
[----:B0-----:R-:W-:-:S02]  /*05d0*/  @!P1 IADD3 R4, P3, PT, R13, R4, RZ ;  /* 0x000000040d049210 */ /* 0x001fc40007f7e0ff */
[----:B------:R-:W-:-:S03]  /*05e0*/  @!P1 IADD3 R13, P2, PT, R13, 0x2, RZ ;  /* 0x000000020d0d9810 */ /* 0x000fc60007f5e0ff */
[----:B------:R-:W-:Y:S01]  /*05f0*/  @!P1 IMAD.X R5, R9, 0x1, R5, P3 ;  /* 0x0000000109059824 */ /* 0x000fe200018e0605 */
[----:B------:R-:W-:Y:S02]  /*0600*/  @!P1 IADD3.X R9, PT, PT, RZ, R9, RZ, P2, !PT ;  /* 0x00000009ff099210 */ /* 0x000fe400017fe4ff */
[----:B------:R-:W-:-:S03]  /*0610*/  ISETP.LT.U32.AND P2, PT, R13, R6, PT ;  /* 0x000000060d00720c */ /* 0x000fc60003f41070 */
[----:B------:R-:W2:Y:S01]  /*0620*/  @!P1 LDG.E.U8 R15, desc[UR6][R4.64+0x1] ;  /* 0x00000106040f9981 */ /* 0x000ea2000c1e1100 */
[----:B------:R-:W-:-:S13]  /*0630*/  ISETP.LT.U32.OR.EX P0, PT, R9, R7, P0, P2 ;  /* 0x000000070900720c */ /* 0x000fda0000701520 */
[----:B------:R-:W0:Y:S01]  /*0640*/  @P0 LDC.64 R6, c[0x0][0x380] ;  /* 0x0000e000ff060b82 */ /* 0x000e220000000a00 */
[----:B------:R-:W-:Y:S02]  /*0650*/  @P0 R2UR UR8, R10 ;  /* 0x000000000a0802ca */ /* 0x000fe400000e0000 */
[----:B------:R-:W-:Y:S02]  /*0660*/  @P0 R2UR UR9, R11 ;  /* 0x000000000b0902ca */ /* 0x000fe400000e0000 */
[----:B0-----:R-:W-:Y:S02]  /*0670*/  @P0 IADD3 R6, P2, PT, R13, R6, RZ ;  /* 0x000000060d060210 */ /* 0x001fe40007f5e0ff */
[----:B------:R-:W3:Y:S03]  /*0680*/  @!P1 LDG.E.U8 R13, desc[UR4][R4.64] ;  /* 0x00000004040d9981 */ /* 0x000ee6000c1e1100 */
[----:B------:R-:W-:-:S06]  /*0690*/  @P0 IMAD.X R7, R9, 0x1, R7, P2 ;  /* 0x0000000109070824 */ /* 0x000fcc00010e0607 */
[----:B------:R-:W4:Y:S04]  /*06a0*/  @P0 LDG.E.U8 R7, desc[UR8][R6.64] ;  /* 0x0000000806070981 */ /* 0x000f28000c1e1100 */
[----:B--2---:R-:W-:Y:S04]  /*06b0*/  @!P1 STS.U8 [R12+0x1], R15 ;  /* 0x0000010f0c009388 */ /* 0x004fe80000000000 */
[----:B---3--:R0:W-:Y:S02]  /*06c0*/  @!P1 STS.U8 [R12], R13 ;  /* 0x0000000d0c009388 */ /* 0x0081e40000000000 */
[----:B0-----:R-:W-:-:S05]  /*06d0*/  @!P1 VIADD R12, R12, 0x2 ;  /* 0x000000020c0c9836 */ /* 0x001fca0000000000 */
[----:B----4-:R0:W-:Y:S02]  /*06e0*/  @P0 STS.U8 [R12], R7 ;  /* 0x000000070c000388 */ /* 0x0101e40000000000 */
.L_x_3:
[----:B------:R-:W-:-:S13]  /*06f0*/  ISETP.NE.AND P0, PT, R8, RZ, PT ;  /* 0x000000ff0800720c */ /* 0x000fda0003f05270 */
[----:B------:R-:W-:Y:S05]  /*0700*/  @!P0 BRA `(.L_x_6) ;  /* 0x00000004004c8947 */ /* 0x000fea0003800000 */
[----:B------:R-:W-:-:S04]  /*0710*/  IMAD.WIDE R4, R8, 0x28, RZ ;  /* 0x0000002808047825 */ /* 0x000fc800078e02ff */
[----:B------:R-:W-:Y:S01]  /*0720*/  IMAD.MOV.U32 R13, RZ, RZ, RZ ;  /* 0x000000ffff0d7224 */ /* 0x000fe200078e00ff */
[----:B------:R-:W-:Y:S01]  /*0730*/  ISETP.GT.U32.AND P0, PT, R4, RZ, PT ;  /* 0x000000ff0400720c */ /* 0x000fe20003f04070 */
[----:B------:R-:W-:-:S03]  /*0740*/  IMAD.MOV.U32 R9, RZ, RZ, RZ ;  /* 0x000000ffff097224 */ /* 0x000fc600078e00ff */
[----:B------:R-:W-:-:S13]  /*0750*/  ISETP.GT.U32.AND.EX P0, PT, R5, RZ, PT, P0 ;  /* 0x000000ff0500720c */ /* 0x000fda0003f04100 */
[----:B0-----:R-:W0:Y:S01]  /*0760*/  @!P0 LDC.64 R6, c[0x0][0x390] ;  /* 0x0000e400ff068b82 */ /* 0x001e220000000a00 */
[----:B------:R-:W-:Y:S02]  /*0770*/  @!P0 R2UR UR4, R10 ;  /* 0x000000000a0482ca */ /* 0x000fe400000e0000 */
[----:B------:R-:W-:Y:S02]  /*0780*/  @!P0 R2UR UR5, R11 ;  /* 0x000000000b0582ca */ /* 0x000fe400000e0000 */
[----:B0-----:R-:W-:-:S05]  /*0790*/  @!P0 IADD3 R6, P1, PT, R13, R6, RZ ;  /* 0x000000060d068210 */ /* 0x001fca0007f3e0ff */
[----:B------:R-:W-:-:S06]  /*07a0*/  @!P0 IMAD.X R7, R9, 0x1, R7, P1 ;  /* 0x0000000109078824 */ /* 0x000fcc00008e0607 */
[----:B------:R-:W2:Y:S01]  /*07b0*/  @!P0 LDG.E.U8 R7, desc[UR4][R6.64] ;  /* 0x0000000406078981 */ /* 0x000ea2000c1e1100 */
[----:B------:R-:W-:Y:S02]  /*07c0*/  @!P0 IMAD.MOV.U32 R13, RZ, RZ, 0x1 ;  /* 0x00000001ff0d8424 */ /* 0x000fe400078e00ff */
[----:B------:R-:W-:-:S03]  /*07d0*/  @!P0 IMAD.MOV.U32 R9, RZ, RZ, RZ ;  /* 0x000000ffff098224 */ /* 0x000fc600078e00ff */
[CC--:B------:R-:W-:Y:S02]  /*07e0*/  IADD3 R8, P3, PT, R4.reuse, -R13.reuse, RZ ;  /* 0x8000000d04087210 */ /* 0x0c0fe40007f7e0ff */
[----:B------:R-:W-:Y:S02]  /*07f0*/  ISETP.GT.U32.AND P2, PT, R4, R13, PT ;  /* 0x0000000d0400720c */ /* 0x000fe40003f44070 */
[----:B------:R-:W-:Y:S02]  /*0800*/  ISETP.LE.U32.AND P1, PT, R8, 0x3, PT ;  /* 0x000000030800780c */ /* 0x000fe40003f23070 */
[CC--:B------:R-:W-:Y:S02]  /*0810*/  ISETP.GT.U32.AND.EX P2, PT, R5.reuse, R9.reuse, PT, P2 ;  /* 0x000000090500720c */ /* 0x0c0fe40003f44120 */
[----:B------:R-:W-:-:S04]  /*0820*/  IADD3.X R8, PT, PT, R5, ~R9, RZ, P3, !PT ;  /* 0x8000000905087210 */ /* 0x000fc80001ffe4ff */
        /* <DEDUP_REMOVED lines=9> */
.L_x_8:
        /* <DEDUP_REMOVED lines=26> */
.L_x_7:
        /* <DEDUP_REMOVED lines=14> */
[----:B------:R-:W-:Y:S02]  /*0b40*/  @!P1 IMAD.X R7, R9, 0x1, R7, P3 ;  /* 0x0000000109079824 */ /* 0x000fe400018e0607 */
[----:B------:R-:W-:Y:S01]  /*0b50*/  @!P1 IMAD.X R9, RZ, RZ, R9, P2 ;  /* 0x000000ffff099224 */ /* 0x000fe200010e0609 */
[----:B------:R-:W-:-:S03]  /*0b60*/  ISETP.LT.U32.AND P2, PT, R13, R4, PT ;  /* 0x000000040d00720c */ /* 0x000fc60003f41070 */
[----:B------:R-:W2:Y:S01]  /*0b70*/  @!P1 LDG.E.U8 R15, desc[UR6][R6.64+0x1] ;  /* 0x00000106060f9981 */ /* 0x000ea2000c1e1100 */
[----:B------:R-:W-:-:S13]  /*0b80*/  ISETP.LT.U32.OR.EX P0, PT, R9, R5, P0, P2 ;  /* 0x000000050900720c */ /* 0x000fda0000701520 */
[----:B------:R-:W0:Y:S01]  /*0b90*/  @P0 LDC.64 R4, c[0x0][0x390] ;  /* 0x0000e400ff040b82 */ /* 0x000e220000000a00 */
[----:B------:R-:W-:Y:S02]  /*0ba0*/  @P0 R2UR UR8, R10 ;  /* 0x000000000a0802ca */ /* 0x000fe400000e0000 */
[----:B------:R-:W-:Y:S02]  /*0bb0*/  @P0 R2UR UR9, R11 ;  /* 0x000000000b0902ca */ /* 0x000fe400000e0000 */
[----:B0-----:R-:W-:Y:S02]  /*0bc0*/  @P0 IADD3 R4, P2, PT, R13, R4, RZ ;  /* 0x000000040d040210 */ /* 0x001fe40007f5e0ff */
[----:B------:R-:W3:Y:S02]  /*0bd0*/  @!P1 LDG.E.U8 R13, desc[UR4][R6.64] ;  /* 0x00000004060d9981 */ /* 0x000ee4000c1e1100 */
[----:B------:R-:W-:-:S07]  /*0be0*/  @P0 IADD3.X R5, PT, PT, R9, R5, RZ, P2, !PT ;  /* 0x0000000509050210 */ /* 0x000fce00017fe4ff */
[----:B------:R-:W4:Y:S04]  /*0bf0*/  @P0 LDG.E.U8 R5, desc[UR8][R4.64] ;  /* 0x0000000804050981 */ /* 0x000f28000c1e1100 */
[----:B--2---:R-:W-:Y:S04]  /*0c00*/  @!P1 STS.U8 [R8+0x1], R15 ;  /* 0x0000010f08009388 */ /* 0x004fe80000000000 */
[----:B---3--:R0:W-:Y:S02]  /*0c10*/  @!P1 STS.U8 [R8], R13 ;  /* 0x0000000d08009388 */ /* 0x0081e40000000000 */
[----:B0-----:R-:W-:-:S05]  /*0c20*/  @!P1 VIADD R8, R8, 0x2 ;  /* 0x0000000208089836 */ /* 0x001fca0000000000 */
[----:B----4-:R1:W-:Y:S02]  /*0c30*/  @P0 STS.U8 [R8], R5 ;  /* 0x0000000508000388 */ /* 0x0103e40000000000 */
.L_x_6:
[----:B------:R-:W-:Y:S02]  /*0c40*/  R2UR UR4, R10 ;  /* 0x000000000a0472ca */ /* 0x000fe400000e0000 */
[----:B------:R-:W-:-:S13]  /*0c50*/  R2UR UR5, R11 ;  /* 0x000000000b0572ca */ /* 0x000fda00000e0000 */
[----:B------:R2:W5:Y:S02]  /*0c60*/  ATOMG.E.EXCH.STRONG.GPU PT, RZ, desc[UR4][R2.64], RZ ;  /* 0x800000ff02ff79a8 */ /* 0x000564000c1ef104 */
.L_x_0:
[----:B--2---:R-:W2:Y:S01]  /*0c70*/  S2R R3, SR_CTAID.X ;  /* 0x0000000000037919 */ /* 0x004ea20000002500 */
[----:B------:R-:W-:Y:S05]  /*0c80*/  WARPSYNC.ALL ;  /* 0x0000000000007948 */ /* 0x000fea0003800000 */
[----:B------:R-:W2:Y:S01]  /*0c90*/  LDCU UR4, c[0x0][0x360] ;  /* 0x00006c00ff0477ac */ /* 0x000ea20008000800 */
[----:B------:R-:W-:Y:S01]  /*0ca0*/  BAR.SYNC.DEFER_BLOCKING 0x0 ;  /* 0x0000000000007b1d */ /* 0x000fe20000010000 */
[----:B--2---:R-:W-:-:S05]  /*0cb0*/  IMAD R0, R3, UR4, R0 ;  /* 0x0000000403007c24 */ /* 0x004fca000f8e0200 */
[----:B------:R-:W-:-:S13]  /*0cc0*/  ISETP.NE.AND P0, PT, R0, 0x1, PT ;  /* 0x000000010000780c */ /* 0x000fda0003f05270 */
[----:B------:R-:W-:Y:S05]  /*0cd0*/  @P0 EXIT ;  /* 0x000000000000094d */ /* 0x000fea0003800000 */
[----:B------:R-:W2:Y:S02]  /*0ce0*/  LDCU UR4, c[0x0][0x388] ;  /* 0x00007100ff0477ac */ /* 0x000ea40008000800 */
[----:B--2---:R-:W-:-:S09]  /*0cf0*/  UISETP.GE.AND UP0, UPT, UR4, 0x1, UPT ;  /* 0x000000010400788c */ /* 0x004fd2000bf06270 */
[----:B------:R-:W-:Y:S05]  /*0d00*/  BRA.U !UP0, `(.L_x_9) ;  /* 0x0000000d081c7547 */ /* 0x000fea000b800000 */
[----:B------:R-:W-:Y:S01]  /*0d10*/  UISETP.GE.U32.AND UP0, UPT, UR4, 0x8, UPT ;  /* 0x000000080400788c */ /* 0x000fe2000bf06070 */
[----:B------:R-:W-:Y:S01]  /*0d20*/  IMAD.MOV.U32 R2, RZ, RZ, RZ ;  /* 0x000000ffff027224 */ /* 0x000fe200078e00ff */
[----:B------:R-:W-:-:S07]  /*0d30*/  ULOP3.LUT UR36, UR4, 0x7, URZ, 0xc0, !UPT ;  /* 0x0000000704247892 */ /* 0x000fce000f8ec0ff */
[----:B------:R-:W-:Y:S05]  /*0d40*/  BRA.U !UP0, `(.L_x_10) ;  /* 0x0000000508887547 */ /* 0x000fea000b800000 */
[----:B------:R-:W-:Y:S01]  /*0d50*/  ULOP3.LUT UR4, UR4, 0x7ffffff8, URZ, 0xc0, !UPT ;  /* 0x7ffffff804047892 */ /* 0x000fe2000f8ec0ff */
[----:B------:R-:W-:Y:S01]  /*0d60*/  BSSY.RECONVERGENT B6, `(.L_x_10) ;  /* 0x0000060000067945 */ /* 0x000fe20003800200 */
[----:B------:R-:W-:Y:S02]  /*0d70*/  VIADD R24, R23, 0x70 ;  /* 0x0000007017187836 */ /* 0x000fe40000000000 */
[----:B------:R-:W-:Y:S02]  /*0d80*/  IMAD.MOV.U32 R16, RZ, RZ, RZ ;  /* 0x000000ffff107224 */ /* 0x000fe400078e00ff */
[----:B------:R-:W-:-:S07]  /*0d90*/  IMAD.U32 R2, RZ, RZ, UR4 ;  /* 0x00000004ff027e24 */ /* 0x000fce000f8e00ff */
.L_x_19:
[----:B------:R-:W2:Y:S01]  /*0da0*/  LDS R17, [R24+-0x60] ;  /* 0xffffa00018117984 */ /* 0x000ea20000000800 */
[----:B------:R-:W-:Y:S01]  /*0db0*/  MOV R22, 0x0 ;  /* 0x0000000000167802 */ /* 0x000fe20000000f00 */
[----:B------:R-:W3:Y:S01]  /*0dc0*/  LDCU.64 UR4, c[0x4][0x10] ;  /* 0x01000200ff0477ac */ /* 0x000ee20008000a00 */
[----:B------:R-:W-:Y:S01]  /*0dd0*/  MOV R6, R19 ;  /* 0x0000001300067202 */ /* 0x000fe20000000f00 */
[----:B0-----:R-:W-:Y:S01]  /*0de0*/  IMAD.MOV.U32 R7, RZ, RZ, R18 ;  /* 0x000000ffff077224 */ /* 0x001fe200078e0012 */
[----:B-1----:R0:W1:Y:S01]  /*0df0*/  LDC.64 R8, c[0x4][R22] ;  /* 0x0100000016087b82 */ /* 0x0020620000000a00 */
[----:B---3--:R-:W-:Y:S02]  /*0e00*/  IMAD.U32 R4, RZ, RZ, UR4 ;  /* 0x00000004ff047e24 */ /* 0x008fe4000f8e00ff */
[----:B------:R-:W-:Y:S01]  /*0e10*/  IMAD.U32 R5, RZ, RZ, UR5 ;  /* 0x00000005ff057e24 */ /* 0x000fe2000f8e00ff */
[----:B--2---:R0:W-:Y:S06]  /*0e20*/  STL.64 [R1], R16 ;  /* 0x0000001001007387 */ /* 0x0041ec0000100a00 */
[----:B------:R-:W-:-:S07]  /*0e30*/  LEPC R20, `(.L_x_11) ;  /* 0x000000001014794e */ /* 0x000fce0000000000 */
[----:B01---5:R-:W-:Y:S05]  /*0e40*/  CALL.ABS.NOINC R8 ;  /* 0x0000000008007343 */ /* 0x023fea0003c00000 */
.L_x_11:
[----:B------:R-:W0:Y:S01]  /*0e50*/  LDS R11, [R24+-0x48] ;  /* 0xffffb800180b7984 */ /* 0x000e220000000800 */
[----:B------:R-:W-:Y:S01]  /*0e60*/  VIADD R10, R16, 0x1 ;  /* 0x00000001100a7836 */ /* 0x000fe20000000000 */
[----:B------:R1:W2:Y:S01]  /*0e70*/  LDC.64 R8, c[0x4][R22] ;  /* 0x0100000016087b82 */ /* 0x0002a20000000a00 */
[----:B------:R-:W3:Y:S01]  /*0e80*/  LDCU.64 UR4, c[0x4][0x10] ;  /* 0x01000200ff0477ac */ /* 0x000ee20008000a00 */
[----:B------:R-:W-:Y:S02]  /*0e90*/  IMAD.MOV.U32 R6, RZ, RZ, R19 ;  /* 0x000000ffff067224 */ /* 0x000fe400078e0013 */
[----:B------:R-:W-:Y:S02]  /*0ea0*/  IMAD.MOV.U32 R7, RZ, RZ, R18 ;  /* 0x000000ffff077224 */ /* 0x000fe400078e0012 */
[----:B---3--:R-:W-:Y:S02]  /*0eb0*/  IMAD.U32 R4, RZ, RZ, UR4 ;  /* 0x00000004ff047e24 */ /* 0x008fe4000f8e00ff */
[----:B------:R-:W-:Y:S01]  /*0ec0*/  IMAD.U32 R5, RZ, RZ, UR5 ;  /* 0x00000005ff057e24 */ /* 0x000fe2000f8e00ff */
[----:B0-----:R1:W-:Y:S06]  /*0ed0*/  STL.64 [R1], R10 ;  /* 0x0000000a01007387 */ /* 0x0013ec0000100a00 */
[----:B------:R-:W-:-:S07]  /*0ee0*/  LEPC R20, `(.L_x_12) ;  /* 0x000000001014794e */ /* 0x000fce0000000000 */
[----:B-12---:R-:W-:Y:S05]  /*0ef0*/  CALL.ABS.NOINC R8 ;  /* 0x0000000008007343 */ /* 0x006fea0003c00000 */
.L_x_12:
[----:B------:R-:W0:Y:S01]  /*0f00*/  LDS R11, [R24+-0x30] ;  /* 0xffffd000180b7984 */ /* 0x000e220000000800 */
[----:B------:R-:W-:Y:S01]  /*0f10*/  IADD3 R10, PT, PT, R16, 0x2, RZ ;  /* 0x00000002100a7810 */ /* 0x000fe20007ffe0ff */
        /* <DEDUP_REMOVED lines=9> */
.L_x_13:
[----:B------:R-:W0:Y:S01]  /*0fb0*/  LDS R11, [R24+-0x18] ;  /* 0xffffe800180b7984 */ /* 0x000e220000000800 */
[----:B------:R-:W-:Y:S01]  /*0fc0*/  VIADD R10, R16, 0x3 ;  /* 0x00000003100a7836 */ /* 0x000fe20000000000 */
[----:B------:R1:W2:Y:S01]  /*0fd0*/  LDC.64 R8, c[0x4][R22] ;  /* 0x0100000016087b82 */ /* 0x0002a20000000a00 */
[----:B------:R-:W3:Y:S01]  /*0fe0*/  LDCU.64 UR4, c[0x4][0x10] ;  /* 0x01000200ff0477ac */ /* 0x000ee20008000a00 */
[----:B------:R-:W-:Y:S02]  /*0ff0*/  IMAD.MOV.U32 R6, RZ, RZ, R19 ;  /* 0x000000ffff067224 */ /* 0x000fe400078e0013 */
[----:B------:R-:W-:Y:S02]  /*1000*/  IMAD.MOV.U32 R7, RZ, RZ, R18 ;  /* 0x000000ffff077224 */ /* 0x000fe400078e0012 */
[----:B---3--:R-:W-:Y:S01]  /*1010*/  IMAD.U32 R4, RZ, RZ, UR4 ;  /* 0x00000004ff047e24 */ /* 0x008fe2000f8e00ff */
[----:B------:R-:W-:Y:S01]  /*1020*/  MOV R5, UR5 ;  /* 0x0000000500057c02 */ /* 0x000fe20008000f00 */
[----:B0-----:R1:W-:Y:S06]  /*1030*/  STL.64 [R1], R10 ;  /* 0x0000000a01007387 */ /* 0x0013ec0000100a00 */
[----:B------:R-:W-:-:S07]  /*1040*/  LEPC R20, `(.L_x_14) ;  /* 0x000000001014794e */ /* 0x000fce0000000000 */
[----:B-12---:R-:W-:Y:S05]  /*1050*/  CALL.ABS.NOINC R8 ;  /* 0x0000000008007343 */ /* 0x006fea0003c00000 */
.L_x_14:
[----:B------:R-:W0:Y:S01]  /*1060*/  LDS R11, [R24] ;  /* 0x00000000180b7984 */ /* 0x000e220000000800 */
[----:B------:R-:W-:Y:S01]  /*1070*/  VIADD R10, R16, 0x4 ;  /* 0x00000004100a7836 */ /* 0x000fe20000000000 */
[----:B------:R1:W2:Y:S01]  /*1080*/  LDC.64 R8, c[0x4][R22] ;  /* 0x0100000016087b82 */ /* 0x0002a20000000a00 */
[----:B------:R-:W3:Y:S01]  /*1090*/  LDCU.64 UR4, c[0x4][0x10] ;  /* 0x01000200ff0477ac */ /* 0x000ee20008000a00 */
[----:B------:R-:W-:Y:S01]  /*10a0*/  IMAD.MOV.U32 R6, RZ, RZ, R19 ;  /* 0x000000ffff067224 */ /* 0x000fe200078e0013 */
[----:B------:R-:W-:Y:S01]  /*10b0*/  MOV R7, R18 ;  /* 0x0000001200077202 */ /* 0x000fe20000000f00 */
[----:B---3--:R-:W-:Y:S02]  /*10c0*/  IMAD.U32 R4, RZ, RZ, UR4 ;  /* 0x00000004ff047e24 */ /* 0x008fe4000f8e00ff */
[----:B------:R-:W-:Y:S01]  /*10d0*/  IMAD.U32 R5, RZ, RZ, UR5 ;  /* 0x00000005ff057e24 */ /* 0x000fe2000f8e00ff */
[----:B0-----:R1:W-:Y:S06]  /*10e0*/  STL.64 [R1], R10 ;  /* 0x0000000a01007387 */ /* 0x0013ec0000100a00 */
[----:B------:R-:W-:-:S07]  /*10f0*/  LEPC R20, `(.L_x_15) ;  /* 0x000000001014794e */ /* 0x000fce0000000000 */
[----:B-12---:R-:W-:Y:S05]  /*1100*/  CALL.ABS.NOINC R8 ;  /* 0x0000000008007343 */ /* 0x006fea0003c00000 */
.L_x_15:
[----:B------:R-:W0:Y:S01]  /*1110*/  LDS R11, [R24+0x18] ;  /* 0x00001800180b7984 */ /* 0x000e220000000800 */
        /* <DEDUP_REMOVED lines=10> */
.L_x_16:
[----:B------:R-:W0:Y:S01]  /*11c0*/  LDS R11, [R24+0x30] ;  /* 0x00003000180b7984 */ /* 0x000e220000000800 */
[----:B------:R-:W-:Y:S01]  /*11d0*/  VIADD R10, R16, 0x6 ;  /* 0x00000006100a7836 */ /* 0x000fe20000000000 */
[----:B------:R1:W2:Y:S01]  /*11e0*/  LDC.64 R8, c[0x4][R22] ;  /* 0x0100000016087b82 */ /* 0x0002a20000000a00 */
[----:B------:R-:W3:Y:S01]  /*11f0*/  LDCU.64 UR4, c[0x4][0x10] ;  /* 0x01000200ff0477ac */ /* 0x000ee20008000a00 */
[----:B------:R-:W-:Y:S02]  /*1200*/  IMAD.MOV.U32 R6, RZ, RZ, R19 ;  /* 0x000000ffff067224 */ /* 0x000fe400078e0013 */
[----:B------:R-:W-:Y:S01]  /*1210*/  IMAD.MOV.U32 R7, RZ, RZ, R18 ;  /* 0x000000ffff077224 */ /* 0x000fe200078e0012 */
[----:B---3--:R-:W-:Y:S01]  /*1220*/  MOV R4, UR4 ;  /* 0x0000000400047c02 */ /* 0x008fe20008000f00 */
[----:B------:R-:W-:Y:S01]  /*1230*/  IMAD.U32 R5, RZ, RZ, UR5 ;  /* 0x00000005ff057e24 */ /* 0x000fe2000f8e00ff */
[----:B0-----:R1:W-:Y:S06]  /*1240*/  STL.64 [R1], R10 ;  /* 0x0000000a01007387 */ /* 0x0013ec0000100a00 */
[----:B------:R-:W-:-:S07]  /*1250*/  LEPC R20, `(.L_x_17) ;  /* 0x000000001014794e */ /* 0x000fce0000000000 */
[----:B-12---:R-:W-:Y:S05]  /*1260*/  CALL.ABS.NOINC R8 ;  /* 0x0000000008007343 */ /* 0x006fea0003c00000 */
.L_x_17:
[----:B------:R-:W0:Y:S01]  /*1270*/  LDS R11, [R24+0x48] ;  /* 0x00004800180b7984 */ /* 0x000e220000000800 */
[----:B------:R-:W-:Y:S01]  /*1280*/  VIADD R10, R16, 0x7 ;  /* 0x00000007100a7836 */ /* 0x000fe20000000000 */
[----:B------:R1:W2:Y:S01]  /*1290*/  LDC.64 R8, c[0x4][R22] ;  /* 0x0100000016087b82 */ /* 0x0002a20000000a00 */
[----:B------:R-:W3:Y:S01]  /*12a0*/  LDCU.64 UR4, c[0x4][0x10] ;  /* 0x01000200ff0477ac */ /* 0x000ee20008000a00 */
[----:B------:R-:W-:Y:S01]  /*12b0*/  MOV R6, R19 ;  /* 0x0000001300067202 */ /* 0x000fe20000000f00 */
[----:B------:R-:W-:Y:S02]  /*12c0*/  IMAD.MOV.U32 R7, RZ, RZ, R18 ;  /* 0x000000ffff077224 */ /* 0x000fe400078e0012 */
[----:B---3--:R-:W-:Y:S02]  /*12d0*/  IMAD.U32 R4, RZ, RZ, UR4 ;  /* 0x00000004ff047e24 */ /* 0x008fe4000f8e00ff */
[----:B------:R-:W-:Y:S01]  /*12e0*/  IMAD.U32 R5, RZ, RZ, UR5 ;  /* 0x00000005ff057e24 */ /* 0x000fe2000f8e00ff */
[----:B0-----:R1:W-:Y:S06]  /*12f0*/  STL.64 [R1], R10 ;  /* 0x0000000a01007387 */ /* 0x0013ec0000100a00 */
[----:B------:R-:W-:-:S07]  /*1300*/  LEPC R20, `(.L_x_18) ;  /* 0x000000001014794e */ /* 0x000fce0000000000 */
[----:B-12---:R-:W-:Y:S05]  /*1310*/  CALL.ABS.NOINC R8 ;  /* 0x0000000008007343 */ /* 0x006fea0003c00000 */
.L_x_18:
[----:B------:R-:W-:Y:S02]  /*1320*/  VIADD R16, R16, 0x8 ;  /* 0x0000000810107836 */ /* 0x000fe40000000000 */
[----:B------:R-:W-:-:S03]  /*1330*/  VIADD R24, R24, 0xc0 ;  /* 0x000000c018187836 */ /* 0x000fc60000000000 */
[----:B------:R-:W-:-:S13]  /*1340*/  ISETP.NE.AND P0, PT, R16, R2, PT ;  /* 0x000000021000720c */ /* 0x000fda0003f05270 */
[----:B------:R-:W-:Y:S05]  /*1350*/  @P0 BRA `(.L_x_19) ;  /* 0xfffffff800900947 */ /* 0x000fea000383ffff */
[----:B------:R-:W-:Y:S05]  /*1360*/  BSYNC.RECONVERGENT B6 ;  /* 0x0000000000067941 */ /* 0x000fea0003800200 */
.L_x_10:
[----:B------:R-:W-:-:S09]  /*1370*/  UISETP.NE.AND UP0, UPT, UR36, URZ, UPT ;  /* 0x000000ff2400728c */ /* 0x000fd2000bf05270 */
[----:B------:R-:W-:Y:S05]  /*1380*/  BRA.U !UP0, `(.L_x_9) ;  /* 0x00000005087c7547 */ /* 0x000fea000b800000 */
[----:B------:R-:W2:Y:S01]  /*1390*/  LDC R22, c[0x0][0x388] ;  /* 0x0000e200ff167b82 */ /* 0x000ea20000000800 */
[----:B------:R-:W-:Y:S01]  /*13a0*/  UISETP.GE.U32.AND UP0, UPT, UR36, 0x4, UPT ;  /* 0x000000042400788c */ /* 0x000fe2000bf06070 */
[----:B--2---:R-:W-:-:S08]  /*13b0*/  LOP3.LUT R22, R22, 0x3, RZ, 0xc0, !PT ;  /* 0x0000000316167812 */ /* 0x004fd000078ec0ff */
[----:B------:R-:W-:Y:S05]  /*13c0*/  BRA.U !UP0, `(.L_x_20) ;  /* 0x0000000108b87547 */ /* 0x000fea000b800000 */
[----:B------:R-:W-:Y:S01]  /*13d0*/  IMAD R17, R2, 0x18, R23 ;  /* 0x0000001802117824 */ /* 0x000fe200078e0217 */
[----:B------:R-:W-:Y:S01]  /*13e0*/  MOV R16, 0x0 ;  /* 0x0000000000107802 */ /* 0x000fe20000000f00 */
[----:B------:R-:W2:Y:S01]  /*13f0*/  LDCU.64 UR4, c[0x4][0x10] ;  /* 0x01000200ff0477ac */ /* 0x000ea20008000a00 */
[----:B------:R-:W-:Y:S01]  /*1400*/  IMAD.MOV.U32 R6, RZ, RZ, R19 ;  /* 0x000000ffff067224 */ /* 0x000fe200078e0013 */
[----:B0-----:R-:W-:Y:S01]  /*1410*/  MOV R7, R18 ;  /* 0x0000001200077202 */ /* 0x001fe20000000f00 */
[----:B------:R-:W0:Y:S01]  /*1420*/  LDS R3, [R17+0x10] ;  /* 0x0000100011037984 */ /* 0x000e220000000800 */
[----:B-1----:R1:W3:Y:S01]  /*1430*/  LDC.64 R8, c[0x4][R16] ;  /* 0x0100000010087b82 */ /* 0x0022e20000000a00 */
[----:B--2---:R-:W-:Y:S02]  /*1440*/  IMAD.U32 R4, RZ, RZ, UR4 ;  /* 0x00000004ff047e24 */ /* 0x004fe4000f8e00ff */
[----:B------:R-:W-:Y:S01]  /*1450*/  IMAD.U32 R5, RZ, RZ, UR5 ;  /* 0x00000005ff057e24 */ /* 0x000fe2000f8e00ff */
[----:B0-----:R1:W-:Y:S06]  /*1460*/  STL.64 [R1], R2 ;  /* 0x0000000201007387 */ /* 0x0013ec0000100a00 */
[----:B------:R-:W-:-:S07]  /*1470*/  LEPC R20, `(.L_x_21) ;  /* 0x000000001014794e */ /* 0x000fce0000000000 */
[----:B-1-3-5:R-:W-:Y:S05]  /*1480*/  CALL.ABS.NOINC R8 ;  /* 0x0000000008007343 */ /* 0x02afea0003c00000 */
.L_x_21:
        /* <DEDUP_REMOVED lines=11> */
.L_x_22:
        /* <DEDUP_REMOVED lines=11> */
.L_x_23:
        /* <DEDUP_REMOVED lines=11> */
.L_x_24:
[----:B------:R-:W-:-:S07]  /*16a0*/  VIADD R2, R2, 0x4 ;  /* 0x0000000402027836 */ /* 0x000fce0000000000 */
.L_x_20:
[----:B------:R-:W-:-:S13]  /*16b0*/  ISETP.NE.AND P0, PT, R22, RZ, PT ;  /* 0x000000ff1600720c */ /* 0x000fda0003f05270 */
[----:B------:R-:W-:Y:S05]  /*16c0*/  @!P0 BRA `(.L_x_9) ;  /* 0x0000000000ac8947 */ /* 0x000fea0003800000 */
[----:B------:R-:W-:-:S13]  /*16d0*/  ISETP.NE.AND P0, PT, R22, 0x1, PT ;  /* 0x000000011600780c */ /* 0x000fda0003f05270 */
[----:B------:R-:W-:Y:S05]  /*16e0*/  @!P0 BRA `(.L_x_25) ;  /* 0x0000000000608947 */ /* 0x000fea0003800000 */
[----:B------:R-:W-:Y:S01]  /*16f0*/  IMAD R17, R2, 0x18, R23 ;  /* 0x0000001802117824 */ /* 0x000fe200078e0217 */
[----:B------:R-:W-:Y:S01]  /*1700*/  MOV R16, 0x0 ;  /* 0x0000000000107802 */ /* 0x000fe20000000f00 */
[----:B------:R-:W2:Y:S01]  /*1710*/  LDCU.64 UR4, c[0x4][0x10] ;  /* 0x01000200ff0477ac */ /* 0x000ea20008000a00 */
[----:B------:R-:W-:Y:S02]  /*1720*/  IMAD.MOV.U32 R6, RZ, RZ, R19 ;  /* 0x000000ffff067224 */ /* 0x000fe400078e0013 */
[----:B------:R-:W3:Y:S01]  /*1730*/  LDS R3, [R17+0x10] ;  /* 0x0000100011037984 */ /* 0x000ee20000000800 */
[----:B-1----:R1:W4:Y:S01]  /*1740*/  LDC.64 R8, c[0x4][R16] ;  /* 0x0100000010087b82 */ /* 0x0023220000000a00 */
[----:B0-----:R-:W-:Y:S02]  /*1750*/  IMAD.MOV.U32 R7, RZ, RZ, R18 ;  /* 0x000000ffff077224 */ /* 0x001fe400078e0012 */
[----:B--2---:R-:W-:Y:S02]  /*1760*/  IMAD.U32 R4, RZ, RZ, UR4 ;  /* 0x00000004ff047e24 */ /* 0x004fe4000f8e00ff */
[----:B------:R-:W-:Y:S01]  /*1770*/  IMAD.U32 R5, RZ, RZ, UR5 ;  /* 0x00000005ff057e24 */ /* 0x000fe2000f8e00ff */
[----:B---3--:R1:W-:Y:S06]  /*1780*/  STL.64 [R1], R2 ;  /* 0x0000000201007387 */ /* 0x0083ec0000100a00 */
[----:B------:R-:W-:-:S07]  /*1790*/  LEPC R20, `(.L_x_26) ;  /* 0x000000001014794e */ /* 0x000fce0000000000 */
[----:B-1--45:R-:W-:Y:S05]  /*17a0*/  CALL.ABS.NOINC R8 ;  /* 0x0000000008007343 */ /* 0x032fea0003c00000 */
.L_x_26:
[----:B------:R-:W0:Y:S01]  /*17b0*/  LDS R9, [R17+0x28] ;  /* 0x0000280011097984 */ /* 0x000e220000000800 */
        /* <DEDUP_REMOVED lines=10> */
.L_x_27:
[----:B------:R-:W-:-:S07]  /*1860*/  VIADD R2, R2, 0x2 ;  /* 0x0000000202027836 */ /* 0x000fce0000000000 */
.L_x_25:
[----:B------:R-:W2:Y:S02]  /*1870*/  LDCU UR4, c[0x0][0x388] ;  /* 0x00007100ff0477ac */ /* 0x000ea40008000800 */
[----:B--2---:R-:W-:-:S04]  /*1880*/  ULOP3.LUT UR4, UR4, 0x1, URZ, 0xc0, !UPT ;  /* 0x0000000104047892 */ /* 0x004fc8000f8ec0ff */
[----:B------:R-:W-:-:S09]  /*1890*/  UISETP.NE.U32.AND UP0, UPT, UR4, 0x1, UPT ;  /* 0x000000010400788c */ /* 0x000fd2000bf05070 */
[----:B------:R-:W-:Y:S05]  /*18a0*/  BRA.U UP0, `(.L_x_9) ;  /* 0x0000000100347547 */ /* 0x000fea000b800000 */
[----:B------:R-:W-:Y:S01]  /*18b0*/  IMAD R23, R2, 0x18, R23 ;  /* 0x0000001802177824 */ /* 0x000fe200078e0217 */
[----:B------:R-:W-:Y:S01]  /*18c0*/  MOV R0, 0x0 ;  /* 0x0000000000007802 */ /* 0x000fe20000000f00 */
[----:B------:R-:W-:Y:S01]  /*18d0*/  IMAD.MOV.U32 R22, RZ, RZ, R2 ;  /* 0x000000ffff167224 */ /* 0x000fe200078e0002 */
[----:B------:R-:W2:Y:S01]  /*18e0*/  LDCU.64 UR4, c[0x4][0x10] ;  /* 0x01000200ff0477ac */ /* 0x000ea20008000a00 */
[----:B------:R-:W-:Y:S01]  /*18f0*/  IMAD.MOV.U32 R6, RZ, RZ, R19 ;  /* 0x000000ffff067224 */ /* 0x000fe200078e0013 */
[----:B------:R3:W4:Y:S01]  /*1900*/  LDC.64 R2, c[0x4][R0] ;  /* 0x0100000000027b82 */ /* 0x0007220000000a00 */
[----:B------:R-:W3:Y:S01]  /*1910*/  LDS R23, [R23+0x10] ;  /* 0x0000100017177984 */ /* 0x000ee20000000800 */
[----:B0-----:R-:W-:Y:S01]  /*1920*/  IMAD.MOV.U32 R7, RZ, RZ, R18 ;  /* 0x000000ffff077224 */ /* 0x001fe200078e0012 */
[----:B--2---:R-:W-:Y:S01]  /*1930*/  MOV R4, UR4 ;  /* 0x0000000400047c02 */ /* 0x004fe20008000f00 */
[----:B-1----:R-:W-:Y:S01]  /*1940*/  IMAD.U32 R5, RZ, RZ, UR5 ;  /* 0x00000005ff057e24 */ /* 0x002fe2000f8e00ff */
[----:B---3--:R0:W-:Y:S06]  /*1950*/  STL.64 [R1], R22 ;  /* 0x0000001601007387 */ /* 0x0081ec0000100a00 */
[----:B------:R-:W-:-:S07]  /*1960*/  LEPC R20, `(.L_x_9) ;  /* 0x000000001014794e */ /* 0x000fce0000000000 */
[----:B0---45:R-:W-:Y:S05]  /*1970*/  CALL.ABS.NOINC R2 ;  /* 0x0000000002007343 */ /* 0x031fea0003c00000 */
.L_x_9:
[----:B------:R-:W2:Y:S02]  /*1980*/  LDC R0, c[0x0][0x398] ;  /* 0x0000e600ff007b82 */ /* 0x000ea40000000800 */
[----:B--2---:R-:W-:-:S13]  /*1990*/  ISETP.GE.AND P0, PT, R0, 0x1, PT ;  /* 0x000000010000780c */ /* 0x004fda0003f06270 */
[----:B------:R-:W-:Y:S05]  /*19a0*/  @!P0 EXIT ;  /* 0x000000000000894d */ /* 0x000fea0003800000 */
[C---:B------:R-:W-:Y:S01]  /*19b0*/  ISETP.GE.U32.AND P0, PT, R0.reuse, 0x8, PT ;  /* 0x000000080000780c */ /* 0x040fe20003f06070 */
[----:B------:R-:W-:Y:S01]  /*19c0*/  IMAD.MOV.U32 R2, RZ, RZ, RZ ;  /* 0x000000ffff027224 */ /* 0x000fe200078e00ff */
[----:B------:R-:W-:-:S11]  /*19d0*/  LOP3.LUT R24, R0, 0x7, RZ, 0xc0, !PT ;  /* 0x0000000700187812 */ /* 0x000fd600078ec0ff */
[----:B------:R-:W-:Y:S05]  /*19e0*/  @!P0 BRA `(.L_x_28) ;  /* 0x0000000400848947 */ /* 0x000fea0003800000 */
[----:B------:R-:W-:Y:S01]  /*19f0*/  BSSY.RECONVERGENT B6, `(.L_x_28) ;  /* 0x0000060000067945 */ /* 0x000fe20003800200 */
[----:B------:R-:W-:Y:S01]  /*1a00*/  VIADD R23, R25, 0xa0 ;  /* 0x000000a019177836 */ /* 0x000fe20000000000 */
[----:B------:R-:W-:Y:S01]  /*1a10*/  LOP3.LUT R2, R0, 0x7ffffff8, RZ, 0xc0, !PT ;  /* 0x7ffffff800027812 */ /* 0x000fe200078ec0ff */
[----:B------:R-:W-:-:S07]  /*1a20*/  IMAD.MOV.U32 R16, RZ, RZ, RZ ;  /* 0x000000ffff107224 */ /* 0x000fce00078e00ff */
.L_x_37:
[----:B------:R-:W2:Y:S01]  /*1a30*/  LDS R17, [R23+-0xa0] ;  /* 0xffff600017117984 */ /* 0x000ea20000000800 */
[----:B------:R-:W-:Y:S01]  /*1a40*/  MOV R22, 0x0 ;  /* 0x0000000000167802 */ /* 0x000fe20000000f00 */
[----:B------:R-:W3:Y:S01]  /*1a50*/  LDCU.64 UR4, c[0x4][0x18] ;  /* 0x01000300ff0477ac */ /* 0x000ee20008000a00 */
[----:B------:R-:W-:Y:S02]  /*1a60*/  IMAD.MOV.U32 R6, RZ, RZ, R19 ;  /* 0x000000ffff067224 */ /* 0x000fe400078e0013 */
[----:B-1----:R1:W4:Y:S01]  /*1a70*/  LDC.64 R8, c[0x4][R22] ;  /* 0x0100000016087b82 */ /* 0x0023220000000a00 */
[----:B0-----:R-:W-:Y:S01]  /*1a80*/  IMAD.MOV.U32 R7, RZ, RZ, R18 ;  /* 0x000000ffff077224 */ /* 0x001fe200078e0012 */
[----:B---3--:R-:W-:Y:S01]  /*1a90*/  MOV R4, UR4 ;  /* 0x0000000400047c02 */ /* 0x008fe20008000f00 */
[----:B------:R-:W-:Y:S01]  /*1aa0*/  IMAD.U32 R5, RZ, RZ, UR5 ;  /* 0x00000005ff057e24 */ /* 0x000fe2000f8e00ff */
[----:B--2---:R1:W-:Y:S06]  /*1ab0*/  STL.64 [R1], R16 ;  /* 0x0000001001007387 */ /* 0x0043ec0000100a00 */
[----:B------:R-:W-:-:S07]  /*1ac0*/  LEPC R20, `(.L_x_29) ;  /* 0x000000001014794e */ /* 0x000fce0000000000 */
[----:B-1--45:R-:W-:Y:S05]  /*1ad0*/  CALL.ABS.NOINC R8 ;  /* 0x0000000008007343 */ /* 0x032fea0003c00000 */
.L_x_29:
[----:B------:R-:W0:Y:S01]  /*1ae0*/  LDS R11, [R23+-0x78] ;  /* 0xffff8800170b7984 */ /* 0x000e220000000800 */
        /* <DEDUP_REMOVED lines=10> */
.L_x_30:
        /* <DEDUP_REMOVED lines=11> */
.L_x_31:
        /* <DEDUP_REMOVED lines=11> */
.L_x_32:
[----:B------:R-:W0:Y:S01]  /*1cf0*/  LDS R11, [R23] ;  /* 0x00000000170b7984 */ /* 0x000e220000000800 */
        /* <DEDUP_REMOVED lines=10> */
.L_x_33:
[----:B------:R-:W0:Y:S01]  /*1da0*/  LDS R11, [R23+0x28] ;  /* 0x00002800170b7984 */ /* 0x000e220000000800 */
        /* <DEDUP_REMOVED lines=10> */
.L_x_34:
        /* <DEDUP_REMOVED lines=11> */
.L_x_35:
        /* <DEDUP_REMOVED lines=11> */
.L_x_36:
[----:B------:R-:W-:Y:S02]  /*1fb0*/  VIADD R16, R16, 0x8 ;  /* 0x0000000810107836 */ /* 0x000fe40000000000 */
[----:B------:R-:W-:-:S03]  /*1fc0*/  VIADD R23, R23, 0x140 ;  /* 0x0000014017177836 */ /* 0x000fc60000000000 */
[----:B------:R-:W-:-:S13]  /*1fd0*/  ISETP.NE.AND P0, PT, R16, R2, PT ;  /* 0x000000021000720c */ /* 0x000fda0003f05270 */
[----:B------:R-:W-:Y:S05]  /*1fe0*/  @P0 BRA `(.L_x_37) ;  /* 0xfffffff800900947 */ /* 0x000fea000383ffff */
[----:B------:R-:W-:Y:S05]  /*1ff0*/  BSYNC.RECONVERGENT B6 ;  /* 0x0000000000067941 */ /* 0x000fea0003800200 */
.L_x_28:
[----:B------:R-:W-:-:S13]  /*2000*/  ISETP.NE.AND P0, PT, R24, RZ, PT ;  /* 0x000000ff1800720c */ /* 0x000fda0003f05270 */
[----:B------:R-:W-:Y:S05]  /*2010*/  @!P0 EXIT ;  /* 0x000000000000894d */ /* 0x000fea0003800000 */
[----:B------:R-:W2:Y:S01]  /*2020*/  LDC R22, c[0x0][0x398] ;  /* 0x0000e600ff167b82 */ /* 0x000ea20000000800 */
[----:B------:R-:W-:Y:S02]  /*2030*/  ISETP.GE.U32.AND P0, PT, R24, 0x4, PT ;  /* 0x000000041800780c */ /* 0x000fe40003f06070 */
[----:B--2---:R-:W-:-:S11]  /*2040*/  LOP3.LUT R22, R22, 0x3, RZ, 0xc0, !PT ;  /* 0x0000000316167812 */ /* 0x004fd600078ec0ff */
[----:B------:R-:W-:Y:S05]  /*2050*/  @!P0 BRA `(.L_x_38) ;  /* 0x0000000000b88947 */ /* 0x000fea0003800000 */
[----:B------:R-:W-:Y:S01]  /*2060*/  IMAD R17, R2, 0x28, R25 ;  /* 0x0000002802117824 */ /* 0x000fe200078e0219 */
[----:B------:R-:W-:Y:S01]  /*2070*/  MOV R16, 0x0 ;  /* 0x0000000000107802 */ /* 0x000fe20000000f00 */
[----:B------:R-:W2:Y:S01]  /*2080*/  LDCU.64 UR4, c[0x4][0x18] ;  /* 0x01000300ff0477ac */ /* 0x000ea20008000a00 */
[----:B------:R-:W-:Y:S02]  /*2090*/  IMAD.MOV.U32 R6, RZ, RZ, R19 ;  /* 0x000000ffff067224 */ /* 0x000fe400078e0013 */
[----:B------:R-:W3:Y:S01]  /*20a0*/  LDS R3, [R17] ;  /* 0x0000000011037984 */ /* 0x000ee20000000800 */
[----:B-1----:R1:W4:Y:S01]  /*20b0*/  LDC.64 R8, c[0x4][R16] ;  /* 0x0100000010087b82 */ /* 0x0023220000000a00 */
[----:B0-----:R-:W-:Y:S02]  /*20c0*/  IMAD.MOV.U32 R7, RZ, RZ, R18 ;  /* 0x000000ffff077224 */ /* 0x001fe400078e0012 */
[----:B--2---:R-:W-:Y:S01]  /*20d0*/  IMAD.U32 R4, RZ, RZ, UR4 ;  /* 0x00000004ff047e24 */ /* 0x004fe2000f8e00ff */
[----:B------:R-:W-:Y:S01]  /*20e0*/  MOV R5, UR5 ;  /* 0x0000000500057c02 */ /* 0x000fe20008000f00 */
[----:B---3--:R1:W-:Y:S06]  /*20f0*/  STL.64 [R1], R2 ;  /* 0x0000000201007387 */ /* 0x0083ec0000100a00 */
[----:B------:R-:W-:-:S07]  /*2100*/  LEPC R20, `(.L_x_39) ;  /* 0x000000001014794e */ /* 0x000fce0000000000 */
[----:B-1--45:R-:W-:Y:S05]  /*2110*/  CALL.ABS.NOINC R8 ;  /* 0x0000000008007343 */ /* 0x032fea0003c00000 */
.L_x_39:
        /* <DEDUP_REMOVED lines=11> */
.L_x_40:
        /* <DEDUP_REMOVED lines=11> */
.L_x_41:
        /* <DEDUP_REMOVED lines=11> */
.L_x_42:
[----:B------:R-:W-:-:S07]  /*2330*/  VIADD R2, R2, 0x4 ;  /* 0x0000000402027836 */ /* 0x000fce0000000000 */
.L_x_38:
[----:B------:R-:W-:-:S13]  /*2340*/  ISETP.NE.AND P0, PT, R22, RZ, PT ;  /* 0x000000ff1600720c */ /* 0x000fda0003f05270 */
[----:B------:R-:W-:Y:S05]  /*2350*/  @!P0 EXIT ;  /* 0x000000000000894d */ /* 0x000fea0003800000 */
[----:B------:R-:W-:-:S13]  /*2360*/  ISETP.NE.AND P0, PT, R22, 0x1, PT ;  /* 0x000000011600780c */ /* 0x000fda0003f05270 */
[----:B------:R-:W-:Y:S05]  /*2370*/  @!P0 BRA `(.L_x_43) ;  /* 0x0000000000608947 */ /* 0x000fea0003800000 */
[----:B------:R-:W-:Y:S01]  /*2380*/  IMAD R17, R2, 0x28, R25 ;  /* 0x0000002802117824 */ /* 0x000fe200078e0219 */
[----:B------:R-:W-:Y:S01]  /*2390*/  MOV R16, 0x0 ;  /* 0x0000000000107802 */ /* 0x000fe20000000f00 */
[----:B------:R-:W2:Y:S01]  /*23a0*/  LDCU.64 UR4, c[0x4][0x18] ;  /* 0x01000300ff0477ac */ /* 0x000ea20008000a00 */
[----:B------:R-:W-:Y:S01]  /*23b0*/  MOV R6, R19 ;  /* 0x0000001300067202 */ /* 0x000fe20000000f00 */
[----:B0-----:R-:W-:Y:S01]  /*23c0*/  IMAD.MOV.U32 R7, RZ, RZ, R18 ;  /* 0x000000ffff077224 */ /* 0x001fe200078e0012 */
[----:B------:R-:W0:Y:S01]  /*23d0*/  LDS R3, [R17] ;  /* 0x0000000011037984 */ /* 0x000e220000000800 */
[----:B-1----:R1:W3:Y:S01]  /*23e0*/  LDC.64 R8, c[0x4][R16] ;  /* 0x0100000010087b82 */ /* 0x0022e20000000a00 */
[----:B--2---:R-:W-:Y:S02]  /*23f0*/  IMAD.U32 R4, RZ, RZ, UR4 ;  /* 0x00000004ff047e24 */ /* 0x004fe4000f8e00ff */
[----:B------:R-:W-:Y:S01]  /*2400*/  IMAD.U32 R5, RZ, RZ, UR5 ;  /* 0x00000005ff057e24 */ /* 0x000fe2000f8e00ff */
[----:B0-----:R1:W-:Y:S06]  /*2410*/  STL.64 [R1], R2 ;  /* 0x0000000201007387 */ /* 0x0013ec0000100a00 */
[----:B------:R-:W-:-:S07]  /*2420*/  LEPC R20, `(.L_x_44) ;  /* 0x000000001014794e */ /* 0x000fce0000000000 */
[----:B-1-3-5:R-:W-:Y:S05]  /*2430*/  CALL.ABS.NOINC R8 ;  /* 0x0000000008007343 */ /* 0x02afea0003c00000 */
.L_x_44:
        /* <DEDUP_REMOVED lines=11> */
.L_x_45:
[----:B------:R-:W-:-:S07]  /*24f0*/  IADD3 R2, PT, PT, R2, 0x2, RZ ;  /* 0x0000000202027810 */ /* 0x000fce0007ffe0ff */
.L_x_43:
[----:B------:R-:W2:Y:S02]  /*2500*/  LDC R0, c[0x0][0x398] ;  /* 0x0000e600ff007b82 */ /* 0x000ea40000000800 */
[----:B--2---:R-:W-:-:S04]  /*2510*/  LOP3.LUT R0, R0, 0x1, RZ, 0xc0, !PT ;  /* 0x0000000100007812 */ /* 0x004fc800078ec0ff */
[----:B------:R-:W-:-:S13]  /*2520*/  ISETP.NE.U32.AND P0, PT, R0, 0x1, PT ;  /* 0x000000010000780c */ /* 0x000fda0003f05070 */
[----:B------:R-:W-:Y:S05]  /*2530*/  @P0 EXIT ;  /* 0x000000000000094d */ /* 0x000fea0003800000 */
[----:B------:R-:W-:Y:S01]  /*2540*/  IMAD R25, R2, 0x28, R25 ;  /* 0x0000002802197824 */ /* 0x000fe200078e0219 */
[----:B------:R-:W-:Y:S01]  /*2550*/  MOV R0, 0x0 ;  /* 0x0000000000007802 */ /* 0x000fe20000000f00 */
[----:B------:R-:W-:Y:S01]  /*2560*/  IMAD.MOV.U32 R24, RZ, RZ, R2 ;  /* 0x000000ffff187224 */ /* 0x000fe200078e0002 */
[----:B------:R-:W2:Y:S01]  /*2570*/  LDCU.64 UR4, c[0x4][0x18] ;  /* 0x01000300ff0477ac */ /* 0x000ea20008000a00 */
[----:B------:R-:W-:Y:S01]  /*2580*/  IMAD.MOV.U32 R6, RZ, RZ, R19 ;  /* 0x000000ffff067224 */ /* 0x000fe200078e0013 */
[----:B------:R3:W4:Y:S01]  /*2590*/  LDC.64 R2, c[0x4][R0] ;  /* 0x0100000000027b82 */ /* 0x0007220000000a00 */
[----:B------:R-:W3:Y:S01]  /*25a0*/  LDS R25, [R25] ;  /* 0x0000000019197984 */ /* 0x000ee20000000800 */
[----:B0-----:R-:W-:Y:S02]  /*25b0*/  IMAD.MOV.U32 R7, RZ, RZ, R18 ;  /* 0x000000ffff077224 */ /* 0x001fe400078e0012 */
[----:B--2---:R-:W-:Y:S02]  /*25c0*/  IMAD.U32 R4, RZ, RZ, UR4 ;  /* 0x00000004ff047e24 */ /* 0x004fe4000f8e00ff */
[----:B-1----:R-:W-:Y:S01]  /*25d0*/  IMAD.U32 R5, RZ, RZ, UR5 ;  /* 0x00000005ff057e24 */ /* 0x002fe2000f8e00ff */
[----:B---3--:R0:W-:Y:S06]  /*25e0*/  STL.64 [R1], R24 ;  /* 0x0000001801007387 */ /* 0x0081ec0000100a00 */
[----:B------:R-:W-:-:S07]  /*25f0*/  LEPC R20, `(.L_x_46) ;  /* 0x000000001014794e */ /* 0x000fce0000000000 */
[----:B0---45:R-:W-:Y:S05]  /*2600*/  CALL.ABS.NOINC R2 ;  /* 0x0000000002007343 */ /* 0x031fea0003c00000 */
.L_x_46:
[----:B------:R-:W-:Y:S05]  /*2610*/  EXIT ;  /* 0x000000000000794d */ /* 0x000fea0003800000 */
.L_x_47:
[----:B------:R-:W-:-:S00]  /*2620*/  BRA `(.L_x_47) ;  /* 0xfffffffc00fc7947 */ /* 0x000fc0000383ffff */
[----:B------:R-:W-:-:S00]  /*2630*/  NOP ;  /* 0x0000000000007918 */ /* 0x000fc00000000000 */
        /* <DEDUP_REMOVED lines=12> */
.L_x_48:


//--------------------- .nv.global.init           --------------------------
	.section	.nv.global.init,"aw",@progbits
.nv.global.init:
	.type		$str$1,@object
	.size		$str$1,($str - $str$1)
$str$1:
        /*0000*/ 	.byte	0x73, 0x68, 0x61, 0x72, 0x65, 0x64, 0x5f, 0x63, 0x68, 0x61, 0x69, 0x6e, 0x73, 0x5b, 0x25, 0x64
        /*0010*/ 	.byte	0x5d, 0x2e, 0x6e, 0x20, 0x3d, 0x20, 0x25, 0x64, 0x0a, 0x00
	.type		$str,@object
	.size		$str,(.L_1 - $str)
$str:
        /*001a*/ 	.byte	0x73, 0x68, 0x61, 0x72, 0x65, 0x64, 0x5f, 0x73, 0x65, 0x65, 0x64, 0x73, 0x5b, 0x25, 0x64, 0x5d
        /*002a*/ 	.byte	0x2e, 0x73, 0x63, 0x6f, 0x72, 0x65, 0x20, 0x3d, 0x20, 0x25, 0x64, 0x0a, 0x00
.L_1:


//--------------------- .nv.shared._Z4funcP10mem_seed_tiP11mem_chain_tii --------------------------
	.section	.nv.shared._Z4funcP10mem_seed_tiP11mem_chain_tii,"aw",@nobits
	.sectionflags	@""
	.align	16
	.zero		1024


//--------------------- .nv.shared.reserved.0     --------------------------
	.section	.nv.shared.reserved.0,"aw",@nobits
	.weak		__nv_reservedSMEM_offset_0_alias
	.size		__nv_reservedSMEM_offset_0_alias, 0, 64
	.other		__nv_reservedSMEM_offset_0_alias,@"STO_CUDA_RESERVED_SHARED STV_DEFAULT"
__nv_reservedSMEM_offset_0_alias:
	.zero		0
	.zero		64


//--------------------- .nv.global                --------------------------
	.section	.nv.global,"aw",@nobits
	.align	4
.nv.global:
	.type		lock,@object
	.size		lock,(.L_0 - lock)
lock:
	.zero		4
.L_0:


//--------------------- .nv.constant0._Z4funcP10mem_seed_tiP11mem_chain_tii --------------------------
	.section	.nv.constant0._Z4funcP10mem_seed_tiP11mem_chain_tii,"a",@progbits
	.sectionflags	@""
	.align	4
.nv.constant0._Z4funcP10mem_seed_tiP11mem_chain_tii:
	.zero		928


//--------------------- SYMBOLS --------------------------

	.type		.nv.reservedSmem.offset0,@object
	.size		.nv.reservedSmem.offset0,0x4
	.type		.nv.reservedSmem.cap,@object
	.size		.nv.reservedSmem.cap,0x4
	.type		vprintf,@function
